	.target	sm_103a

	.elftype	@"ET_EXEC"


//--------------------- .note.nv.tkinfo           --------------------------
	.section	.note.nv.tkinfo,"",@"SHT_NOTE"
	.sectionflags	@"SHF_NOTE_NV_TKINFO"
	.tkinfo
        /*0018*/ 	.word	0x00000002
        /*0030*/ 	.string	""
        /*0030*/ 	.string	"ptxas"
        /*0030*/ 	.string	"Cuda compilation tools, release 13.0, V13.0.88"
        /*0030*/ 	.string	"Build cuda_13.0.r13.0/compiler.36424714_0"
        /*0030*/ 	.string	"-arch sm_103a -m 64 "



//--------------------- .note.nv.cuinfo           --------------------------
	.section	.note.nv.cuinfo,"",@"SHT_NOTE"
	.sectionflags	@"SHF_NOTE_NV_CUINFO"
        /*0018*/ 	.short	0x0002
        /*001a*/ 	.short	0x0067
        /*001c*/ 	.short	0x0082
	.zero		2


//--------------------- .nv.info                  --------------------------
	.section	.nv.info,"",@"SHT_CUDA_INFO"
	.align	4


	//----- nvinfo : EIATTR_REGCOUNT
	.align		4
        /*0000*/ 	.byte	0x04, 0x2f
        /*0002*/ 	.short	(.L_12 - .L_11)
	.align		4
.L_11:
        /*0004*/ 	.word	index@(_ZN7cutlass13device_kernelIN5flash19enable_sm80_to_sm89INS1_16FlashAttnFwdSm80INS1_25CollectiveMainloopFwdSm80ILi4ELi1ELb0EN4cute5tupleIJNS5_1CILi128EEENS7_ILi80EEENS7_ILi64EEEEEELi64ENS_6half_tEfNS_4arch4Sm80ELb1ELb0ELb0ELb1ELb1ELb1ELb1ELb1EEENS1_21CollectiveEpilogueFwdINS6_IJS8_SA_S9_EEENS6_IJNS7_ILi1EEESI_SI_EEESC_SE_Li128ELb1ELb1ELb1ELb0EEENS1_36VarlenDynamicPersistentTileSchedulerILi128ELi80ELi128ELi128ELb1ELb1ELb0ELb1ELb1ELb1EEEEEEEEEvNT_6ParamsE)
        /*0008*/ 	.word	0x00000004


	//----- nvinfo : EIATTR_FRAME_SIZE
	.align		4
.L_12:
        /*000c*/ 	.byte	0x04, 0x11
        /*000e*/ 	.short	(.L_14 - .L_13)
	.align		4
.L_13:
        /*0010*/ 	.word	index@(_ZN7cutlass13device_kernelIN5flash19enable_sm80_to_sm89INS1_16FlashAttnFwdSm80INS1_25CollectiveMainloopFwdSm80ILi4ELi1ELb0EN4cute5tupleIJNS5_1CILi128EEENS7_ILi80EEENS7_ILi64EEEEEELi64ENS_6half_tEfNS_4arch4Sm80ELb1ELb0ELb0ELb1ELb1ELb1ELb1ELb1EEENS1_21CollectiveEpilogueFwdINS6_IJS8_SA_S9_EEENS6_IJNS7_ILi1EEESI_SI_EEESC_SE_Li128ELb1ELb1ELb1ELb0EEENS1_36VarlenDynamicPersistentTileSchedulerILi128ELi80ELi128ELi128ELb1ELb1ELb0ELb1ELb1ELb1EEEEEEEEEvNT_6ParamsE)
        /*0014*/ 	.word	0x00000000


	//----- nvinfo : EIATTR_REGCOUNT
	.align		4
.L_14:
        /*0018*/ 	.byte	0x04, 0x2f
        /*001a*/ 	.short	(.L_16 - .L_15)
	.align		4
.L_15:
        /*001c*/ 	.word	index@(_ZN7cutlass13device_kernelIN5flash19enable_sm80_to_sm89INS1_16FlashAttnFwdSm80INS1_25CollectiveMainloopFwdSm80ILi4ELi1ELb0EN4cute5tupleIJNS5_1CILi128EEENS7_ILi80EEENS7_ILi64EEEEEELi64ENS_6half_tEfNS_4arch4Sm80ELb1ELb0ELb0ELb1ELb1ELb0ELb1ELb1EEENS1_21CollectiveEpilogueFwdINS6_IJS8_SA_S9_EEENS6_IJNS7_ILi1EEESI_SI_EEESC_SE_Li128ELb1ELb1ELb1ELb0EEENS1_36VarlenDynamicPersistentTileSchedulerILi128ELi80ELi128ELi128ELb1ELb1ELb0ELb1ELb1ELb1EEEEEEEEEvNT_6ParamsE)
        /*0020*/ 	.word	0x00000004


	//----- nvinfo : EIATTR_FRAME_SIZE
	.align		4
.L_16:
        /*0024*/ 	.byte	0x04, 0x11
        /*0026*/ 	.short	(.L_18 - .L_17)
	.align		4
.L_17:
        /*0028*/ 	.word	index@(_ZN7cutlass13device_kernelIN5flash19enable_sm80_to_sm89INS1_16FlashAttnFwdSm80INS1_25CollectiveMainloopFwdSm80ILi4ELi1ELb0EN4cute5tupleIJNS5_1CILi128EEENS7_ILi80EEENS7_ILi64EEEEEELi64ENS_6half_tEfNS_4arch4Sm80ELb1ELb0ELb0ELb1ELb1ELb0ELb1ELb1EEENS1_21CollectiveEpilogueFwdINS6_IJS8_SA_S9_EEENS6_IJNS7_ILi1EEESI_SI_EEESC_SE_Li128ELb1ELb1ELb1ELb0EEENS1_36VarlenDynamicPersistentTileSchedulerILi128ELi80ELi128ELi128ELb1ELb1ELb0ELb1ELb1ELb1EEEEEEEEEvNT_6ParamsE)
        /*002c*/ 	.word	0x00000000


	//----- nvinfo : EIATTR_REGCOUNT
	.align		4
.L_18:
        /*0030*/ 	.byte	0x04, 0x2f
        /*0032*/ 	.short	(.L_20 - .L_19)
	.align		4
.L_19:
        /*0034*/ 	.word	index@(_ZN7cutlass13device_kernelIN5flash19enable_sm80_to_sm89INS1_16FlashAttnFwdSm80INS1_25CollectiveMainloopFwdSm80ILi4ELi1ELb0EN4cute5tupleIJNS5_1CILi128EEENS7_ILi112EEENS7_ILi64EEEEEELi64ENS_6half_tEfNS_4arch4Sm80ELb1ELb0ELb0ELb0ELb1ELb0ELb1ELb1EEENS1_21CollectiveEpilogueFwdINS6_IJS8_SA_S9_EEENS6_IJNS7_ILi1EEESI_SI_EEESC_SE_Li128ELb0ELb1ELb1ELb0EEENS1_30DynamicPersistentTileSchedulerILi128ELi128ELb1ELb1ELb0EEEEEEEEEvNT_6ParamsE)
        /*0038*/ 	.word	0x00000004


	//----- nvinfo : EIATTR_FRAME_SIZE
	.align		4
.L_20:
        /*003c*/ 	.byte	0x04, 0x11
        /*003e*/ 	.short	(.L_22 - .L_21)
	.align		4
.L_21:
        /*0040*/ 	.word	index@(_ZN7cutlass13device_kernelIN5flash19enable_sm80_to_sm89INS1_16FlashAttnFwdSm80INS1_25CollectiveMainloopFwdSm80ILi4ELi1ELb0EN4cute5tupleIJNS5_1CILi128EEENS7_ILi112EEENS7_ILi64EEEEEELi64ENS_6half_tEfNS_4arch4Sm80ELb1ELb0ELb0ELb0ELb1ELb0ELb1ELb1EEENS1_21CollectiveEpilogueFwdINS6_IJS8_SA_S9_EEENS6_IJNS7_ILi1EEESI_SI_EEESC_SE_Li128ELb0ELb1ELb1ELb0EEENS1_30DynamicPersistentTileSchedulerILi128ELi128ELb1ELb1ELb0EEEEEEEEEvNT_6ParamsE)
        /*0044*/ 	.word	0x00000000


	//----- nvinfo : EIATTR_REGCOUNT
	.align		4
.L_22:
        /*0048*/ 	.byte	0x04, 0x2f
        /*004a*/ 	.short	(.L_24 - .L_23)
	.align		4
.L_23:
        /*004c*/ 	.word	index@(_ZN7cutlass13device_kernelIN5flash19enable_sm80_to_sm89INS1_16FlashAttnFwdSm80INS1_25CollectiveMainloopFwdSm80ILi4ELi1ELb0EN4cute5tupleIJNS5_1CILi128EEENS7_ILi80EEENS7_ILi64EEEEEELi64ENS_6half_tEfNS_4arch4Sm80ELb0ELb1ELb0ELb1ELb1ELb1ELb1ELb1EEENS1_21CollectiveEpilogueFwdINS6_IJS8_SA_S9_EEENS6_IJNS7_ILi1EEESI_SI_EEESC_SE_Li128ELb1ELb1ELb1ELb0EEENS1_36VarlenDynamicPersistentTileSchedulerILi128ELi80ELi128ELi128ELb1ELb1ELb0ELb1ELb0ELb1EEEEEEEEEvNT_6ParamsE)
        /*0050*/ 	.word	0x00000004


	//----- nvinfo : EIATTR_FRAME_SIZE
	.align		4
.L_24:
        /*0054*/ 	.byte	0x04, 0x11
        /*0056*/ 	.short	(.L_26 - .L_25)
	.align		4
.L_25:
        /*0058*/ 	.word	index@(_ZN7cutlass13device_kernelIN5flash19enable_sm80_to_sm89INS1_16FlashAttnFwdSm80INS1_25CollectiveMainloopFwdSm80ILi4ELi1ELb0EN4cute5tupleIJNS5_1CILi128EEENS7_ILi80EEENS7_ILi64EEEEEELi64ENS_6half_tEfNS_4arch4Sm80ELb0ELb1ELb0ELb1ELb1ELb1ELb1ELb1EEENS1_21CollectiveEpilogueFwdINS6_IJS8_SA_S9_EEENS6_IJNS7_ILi1EEESI_SI_EEESC_SE_Li128ELb1ELb1ELb1ELb0EEENS1_36VarlenDynamicPersistentTileSchedulerILi128ELi80ELi128ELi128ELb1ELb1ELb0ELb1ELb0ELb1EEEEEEEEEvNT_6ParamsE)
        /*005c*/ 	.word	0x00000000


	//----- nvinfo : EIATTR_REGCOUNT
	.align		4
.L_26:
        /*0060*/ 	.byte	0x04, 0x2f
        /*0062*/ 	.short	(.L_28 - .L_27)
	.align		4
.L_27:
        /*0064*/ 	.word	index@(_ZN7cutlass13device_kernelIN5flash19enable_sm80_to_sm89INS1_16FlashAttnFwdSm80INS1_25CollectiveMainloopFwdSm80ILi4ELi1ELb0EN4cute5tupleIJNS5_1CILi128EEENS7_ILi80EEENS7_ILi64EEEEEELi64ENS_6half_tEfNS_4arch4Sm80ELb0ELb1ELb0ELb1ELb1ELb0ELb1ELb1EEENS1_21CollectiveEpilogueFwdINS6_IJS8_SA_S9_EEENS6_IJNS7_ILi1EEESI_SI_EEESC_SE_Li128ELb1ELb1ELb1ELb0EEENS1_36VarlenDynamicPersistentTileSchedulerILi128ELi80ELi128ELi128ELb1ELb1ELb0ELb1ELb0ELb1EEEEEEEEEvNT_6ParamsE)
        /*0068*/ 	.word	0x00000004


	//----- nvinfo : EIATTR_FRAME_SIZE
	.align		4
.L_28:
        /*006c*/ 	.byte	0x04, 0x11
        /*006e*/ 	.short	(.L_30 - .L_29)
	.align		4
.L_29:
        /*0070*/ 	.word	index@(_ZN7cutlass13device_kernelIN5flash19enable_sm80_to_sm89INS1_16FlashAttnFwdSm80INS1_25CollectiveMainloopFwdSm80ILi4ELi1ELb0EN4cute5tupleIJNS5_1CILi128EEENS7_ILi80EEENS7_ILi64EEEEEELi64ENS_6half_tEfNS_4arch4Sm80ELb0ELb1ELb0ELb1ELb1ELb0ELb1ELb1EEENS1_21CollectiveEpilogueFwdINS6_IJS8_SA_S9_EEENS6_IJNS7_ILi1EEESI_SI_EEESC_SE_Li128ELb1ELb1ELb1ELb0EEENS1_36VarlenDynamicPersistentTileSchedulerILi128ELi80ELi128ELi128ELb1ELb1ELb0ELb1ELb0ELb1EEEEEEEEEvNT_6ParamsE)
        /*0074*/ 	.word	0x00000000


	//----- nvinfo : EIATTR_REGCOUNT
	.align		4
.L_30:
        /*0078*/ 	.byte	0x04, 0x2f
        /*007a*/ 	.short	(.L_32 - .L_31)
	.align		4
.L_31:
        /*007c*/ 	.word	index@(_ZN7cutlass13device_kernelIN5flash19enable_sm80_to_sm89INS1_16FlashAttnFwdSm80INS1_25CollectiveMainloopFwdSm80ILi4ELi1ELb0EN4cute5tupleIJNS5_1CILi128EEENS7_ILi96EEENS7_ILi64EEEEEELi64ENS_6half_tEfNS_4arch4Sm80ELb0ELb1ELb0ELb0ELb1ELb0ELb1ELb1EEENS1_21CollectiveEpilogueFwdINS6_IJS8_SA_S9_EEENS6_IJNS7_ILi1EEESI_SI_EEESC_SE_Li128ELb0ELb1ELb1ELb0EEENS1_19SingleTileSchedulerILb0ELb1ELb1ELi128EEEEEEEEEvNT_6ParamsE)
        /*0080*/ 	.word	0x00000004


	//----- nvinfo : EIATTR_FRAME_SIZE
	.align		4
.L_32:
        /*0084*/ 	.byte	0x04, 0x11
        /*0086*/ 	.short	(.L_34 - .L_33)
	.align		4
.L_33:
        /*0088*/ 	.word	index@(_ZN7cutlass13device_kernelIN5flash19enable_sm80_to_sm89INS1_16FlashAttnFwdSm80INS1_25CollectiveMainloopFwdSm80ILi4ELi1ELb0EN4cute5tupleIJNS5_1CILi128EEENS7_ILi96EEENS7_ILi64EEEEEELi64ENS_6half_tEfNS_4arch4Sm80ELb0ELb1ELb0ELb0ELb1ELb0ELb1ELb1EEENS1_21CollectiveEpilogueFwdINS6_IJS8_SA_S9_EEENS6_IJNS7_ILi1EEESI_SI_EEESC_SE_Li128ELb0ELb1ELb1ELb0EEENS1_19SingleTileSchedulerILb0ELb1ELb1ELi128EEEEEEEEEvNT_6ParamsE)
        /*008c*/ 	.word	0x00000000


	//----- nvinfo : EIATTR_REGCOUNT
	.align		4
.L_34:
        /*0090*/ 	.byte	0x04, 0x2f
        /*0092*/ 	.short	(.L_36 - .L_35)
	.align		4
.L_35:
        /*0094*/ 	.word	index@(_ZN7cutlass13device_kernelIN5flash19enable_sm80_to_sm89INS1_16FlashAttnFwdSm80INS1_25CollectiveMainloopFwdSm80ILi4ELi1ELb0EN4cute5tupleIJNS5_1CILi128EEENS7_ILi80EEENS7_ILi64EEEEEELi64ENS_6half_tEfNS_4arch4Sm80ELb0ELb0ELb0ELb1ELb1ELb1ELb1ELb1EEENS1_21CollectiveEpilogueFwdINS6_IJS8_SA_S9_EEENS6_IJNS7_ILi1EEESI_SI_EEESC_SE_Li128ELb1ELb1ELb1ELb0EEENS1_36VarlenDynamicPersistentTileSchedulerILi128ELi80ELi128ELi128ELb1ELb1ELb0ELb0ELb1ELb1EEEEEEEEEvNT_6ParamsE)
        /*0098*/ 	.word	0x00000004


	//----- nvinfo : EIATTR_FRAME_SIZE
	.align		4
.L_36:
        /*009c*/ 	.byte	0x04, 0x11
        /*009e*/ 	.short	(.L_38 - .L_37)
	.align		4
.L_37:
        /*00a0*/ 	.word	index@(_ZN7cutlass13device_kernelIN5flash19enable_sm80_to_sm89INS1_16FlashAttnFwdSm80INS1_25CollectiveMainloopFwdSm80ILi4ELi1ELb0EN4cute5tupleIJNS5_1CILi128EEENS7_ILi80EEENS7_ILi64EEEEEELi64ENS_6half_tEfNS_4arch4Sm80ELb0ELb0ELb0ELb1ELb1ELb1ELb1ELb1EEENS1_21CollectiveEpilogueFwdINS6_IJS8_SA_S9_EEENS6_IJNS7_ILi1EEESI_SI_EEESC_SE_Li128ELb1ELb1ELb1ELb0EEENS1_36VarlenDynamicPersistentTileSchedulerILi128ELi80ELi128ELi128ELb1ELb1ELb0ELb0ELb1ELb1EEEEEEEEEvNT_6ParamsE)
        /*00a4*/ 	.word	0x00000000


	//----- nvinfo : EIATTR_REGCOUNT
	.align		4
.L_38:
        /*00a8*/ 	.byte	0x04, 0x2f
        /*00aa*/ 	.short	(.L_40 - .L_39)
	.align		4
.L_39:
        /*00ac*/ 	.word	index@(_ZN7cutlass13device_kernelIN5flash19enable_sm80_to_sm89INS1_16FlashAttnFwdSm80INS1_25CollectiveMainloopFwdSm80ILi4ELi1ELb0EN4cute5tupleIJNS5_1CILi128EEENS7_ILi80EEENS7_ILi64EEEEEELi64ENS_6half_tEfNS_4arch4Sm80ELb0ELb0ELb0ELb1ELb1ELb0ELb1ELb1EEENS1_21CollectiveEpilogueFwdINS6_IJS8_SA_S9_EEENS6_IJNS7_ILi1EEESI_SI_EEESC_SE_Li128ELb1ELb1ELb1ELb0EEENS1_36VarlenDynamicPersistentTileSchedulerILi128ELi80ELi128ELi128ELb1ELb1ELb0ELb0ELb1ELb1EEEEEEEEEvNT_6ParamsE)
        /*00b0*/ 	.word	0x00000004


	//----- nvinfo : EIATTR_FRAME_SIZE
	.align		4
.L_40:
        /*00b4*/ 	.byte	0x04, 0x11
        /*00b6*/ 	.short	(.L_42 - .L_41)
	.align		4
.L_41:
        /*00b8*/ 	.word	index@(_ZN7cutlass13device_kernelIN5flash19enable_sm80_to_sm89INS1_16FlashAttnFwdSm80INS1_25CollectiveMainloopFwdSm80ILi4ELi1ELb0EN4cute5tupleIJNS5_1CILi128EEENS7_ILi80EEENS7_ILi64EEEEEELi64ENS_6half_tEfNS_4arch4Sm80ELb0ELb0ELb0ELb1ELb1ELb0ELb1ELb1EEENS1_21CollectiveEpilogueFwdINS6_IJS8_SA_S9_EEENS6_IJNS7_ILi1EEESI_SI_EEESC_SE_Li128ELb1ELb1ELb1ELb0EEENS1_36VarlenDynamicPersistentTileSchedulerILi128ELi80ELi128ELi128ELb1ELb1ELb0ELb0ELb1ELb1EEEEEEEEEvNT_6ParamsE)
        /*00bc*/ 	.word	0x00000000


	//----- nvinfo : EIATTR_REGCOUNT
	.align		4
.L_42:
        /*00c0*/ 	.byte	0x04, 0x2f
        /*00c2*/ 	.short	(.L_44 - .L_43)
	.align		4
.L_43:
        /*00c4*/ 	.word	index@(_ZN7cutlass13device_kernelIN5flash19enable_sm80_to_sm89INS1_16FlashAttnFwdSm80INS1_25CollectiveMainloopFwdSm80ILi4ELi1ELb0EN4cute5tupleIJNS5_1CILi128EEENS7_ILi112EEENS7_ILi64EEEEEELi64ENS_6half_tEfNS_4arch4Sm80ELb0ELb0ELb0ELb0ELb1ELb0ELb1ELb1EEENS1_21CollectiveEpilogueFwdINS6_IJS8_SA_S9_EEENS6_IJNS7_ILi1EEESI_SI_EEESC_SE_Li128ELb0ELb1ELb1ELb0EEENS1_19SingleTileSchedulerILb0ELb1ELb1ELi128EEEEEEEEEvNT_6ParamsE)
        /*00c8*/ 	.word	0x00000004


	//----- nvinfo : EIATTR_FRAME_SIZE
	.align		4
.L_44:
        /*00cc*/ 	.byte	0x04, 0x11
        /*00ce*/ 	.short	(.L_46 - .L_45)
	.align		4
.L_45:
        /*00d0*/ 	.word	index@(_ZN7cutlass13device_kernelIN5flash19enable_sm80_to_sm89INS1_16FlashAttnFwdSm80INS1_25CollectiveMainloopFwdSm80ILi4ELi1ELb0EN4cute5tupleIJNS5_1CILi128EEENS7_ILi112EEENS7_ILi64EEEEEELi64ENS_6half_tEfNS_4arch4Sm80ELb0ELb0ELb0ELb0ELb1ELb0ELb1ELb1EEENS1_21CollectiveEpilogueFwdINS6_IJS8_SA_S9_EEENS6_IJNS7_ILi1EEESI_SI_EEESC_SE_Li128ELb0ELb1ELb1ELb0EEENS1_19SingleTileSchedulerILb0ELb1ELb1ELi128EEEEEEEEEvNT_6ParamsE)
        /*00d4*/ 	.word	0x00000000


	//----- nvinfo : EIATTR_REGCOUNT
	.align		4
.L_46:
        /*00d8*/ 	.byte	0x04, 0x2f
        /*00da*/ 	.short	(.L_48 - .L_47)
	.align		4
.L_47:
        /*00dc*/ 	.word	index@(_ZN7cutlass13device_kernelIN5flash19enable_sm80_to_sm89INS1_16FlashAttnFwdSm80INS1_25CollectiveMainloopFwdSm80ILi4ELi1ELb0EN4cute5tupleIJNS5_1CILi128EEENS7_ILi80EEENS7_ILi64EEEEEELi64ENS_6half_tEfNS_4arch4Sm80ELb1ELb0ELb1ELb1ELb1ELb1ELb1ELb1EEENS1_21CollectiveEpilogueFwdINS6_IJS8_SA_S9_EEENS6_IJNS7_ILi1EEESI_SI_EEESC_SE_Li128ELb1ELb1ELb1ELb0EEENS1_36VarlenDynamicPersistentTileSchedulerILi128ELi80ELi128ELi128ELb1ELb1ELb0ELb1ELb1ELb1EEEEEEEEEvNT_6ParamsE)
        /*00e0*/ 	.word	0x00000004


	//----- nvinfo : EIATTR_FRAME_SIZE
	.align		4
.L_48:
        /*00e4*/ 	.byte	0x04, 0x11
        /*00e6*/ 	.short	(.L_50 - .L_49)
	.align		4
.L_49:
        /*00e8*/ 	.word	index@(_ZN7cutlass13device_kernelIN5flash19enable_sm80_to_sm89INS1_16FlashAttnFwdSm80INS1_25CollectiveMainloopFwdSm80ILi4ELi1ELb0EN4cute5tupleIJNS5_1CILi128EEENS7_ILi80EEENS7_ILi64EEEEEELi64ENS_6half_tEfNS_4arch4Sm80ELb1ELb0ELb1ELb1ELb1ELb1ELb1ELb1EEENS1_21CollectiveEpilogueFwdINS6_IJS8_SA_S9_EEENS6_IJNS7_ILi1EEESI_SI_EEESC_SE_Li128ELb1ELb1ELb1ELb0EEENS1_36VarlenDynamicPersistentTileSchedulerILi128ELi80ELi128ELi128ELb1ELb1ELb0ELb1ELb1ELb1EEEEEEEEEvNT_6ParamsE)
        /*00ec*/ 	.word	0x00000000


	//----- nvinfo : EIATTR_REGCOUNT
	.align		4
.L_50:
        /*00f0*/ 	.byte	0x04, 0x2f
        /*00f2*/ 	.short	(.L_52 - .L_51)
	.align		4
.L_51:
        /*00f4*/ 	.word	index@(_ZN7cutlass13device_kernelIN5flash19enable_sm80_to_sm89INS1_16FlashAttnFwdSm80INS1_25CollectiveMainloopFwdSm80ILi4ELi1ELb0EN4cute5tupleIJNS5_1CILi128EEENS7_ILi80EEENS7_ILi64EEEEEELi64ENS_6half_tEfNS_4arch4Sm80ELb1ELb0ELb1ELb1ELb1ELb0ELb1ELb1EEENS1_21CollectiveEpilogueFwdINS6_IJS8_SA_S9_EEENS6_IJNS7_ILi1EEESI_SI_EEESC_SE_Li128ELb1ELb1ELb1ELb0EEENS1_36VarlenDynamicPersistentTileSchedulerILi128ELi80ELi128ELi128ELb1ELb1ELb0ELb1ELb1ELb1EEEEEEEEEvNT_6ParamsE)
        /*00f8*/ 	.word	0x00000004


	//----- nvinfo : EIATTR_FRAME_SIZE
	.align		4
.L_52:
        /*00fc*/ 	.byte	0x04, 0x11
        /*00fe*/ 	.short	(.L_54 - .L_53)
	.align		4
.L_53:
        /*0100*/ 	.word	index@(_ZN7cutlass13device_kernelIN5flash19enable_sm80_to_sm89INS1_16FlashAttnFwdSm80INS1_25CollectiveMainloopFwdSm80ILi4ELi1ELb0EN4cute5tupleIJNS5_1CILi128EEENS7_ILi80EEENS7_ILi64EEEEEELi64ENS_6half_tEfNS_4arch4Sm80ELb1ELb0ELb1ELb1ELb1ELb0ELb1ELb1EEENS1_21CollectiveEpilogueFwdINS6_IJS8_SA_S9_EEENS6_IJNS7_ILi1EEESI_SI_EEESC_SE_Li128ELb1ELb1ELb1ELb0EEENS1_36VarlenDynamicPersistentTileSchedulerILi128ELi80ELi128ELi128ELb1ELb1ELb0ELb1ELb1ELb1EEEEEEEEEvNT_6ParamsE)
        /*0104*/ 	.word	0x00000000


	//----- nvinfo : EIATTR_REGCOUNT
	.align		4
.L_54:
        /*0108*/ 	.byte	0x04, 0x2f
        /*010a*/ 	.short	(.L_56 - .L_55)
	.align		4
.L_55:
        /*010c*/ 	.word	index@(_ZN7cutlass13device_kernelIN5flash19enable_sm80_to_sm89INS1_16FlashAttnFwdSm80INS1_25CollectiveMainloopFwdSm80ILi4ELi1ELb0EN4cute5tupleIJNS5_1CILi128EEENS7_ILi112EEENS7_ILi64EEEEEELi64ENS_6half_tEfNS_4arch4Sm80ELb1ELb0ELb1ELb0ELb1ELb0ELb1ELb1EEENS1_21CollectiveEpilogueFwdINS6_IJS8_SA_S9_EEENS6_IJNS7_ILi1EEESI_SI_EEESC_SE_Li128ELb0ELb1ELb1ELb0EEENS1_30DynamicPersistentTileSchedulerILi128ELi128ELb1ELb1ELb0EEEEEEEEEvNT_6ParamsE)
        /*0110*/ 	.word	0x00000004


	//----- nvinfo : EIATTR_FRAME_SIZE
	.align		4
.L_56:
        /*0114*/ 	.byte	0x04, 0x11
        /*0116*/ 	.short	(.L_58 - .L_57)
	.align		4
.L_57:
        /*0118*/ 	.word	index@(_ZN7cutlass13device_kernelIN5flash19enable_sm80_to_sm89INS1_16FlashAttnFwdSm80INS1_25CollectiveMainloopFwdSm80ILi4ELi1ELb0EN4cute5tupleIJNS5_1CILi128EEENS7_ILi112EEENS7_ILi64EEEEEELi64ENS_6half_tEfNS_4arch4Sm80ELb1ELb0ELb1ELb0ELb1ELb0ELb1ELb1EEENS1_21CollectiveEpilogueFwdINS6_IJS8_SA_S9_EEENS6_IJNS7_ILi1EEESI_SI_EEESC_SE_Li128ELb0ELb1ELb1ELb0EEENS1_30DynamicPersistentTileSchedulerILi128ELi128ELb1ELb1ELb0EEEEEEEEEvNT_6ParamsE)
        /*011c*/ 	.word	0x00000000


	//----- nvinfo : EIATTR_REGCOUNT
	.align		4
.L_58:
        /*0120*/ 	.byte	0x04, 0x2f
        /*0122*/ 	.short	(.L_60 - .L_59)
	.align		4
.L_59:
        /*0124*/ 	.word	index@(_ZN7cutlass13device_kernelIN5flash19enable_sm80_to_sm89INS1_16FlashAttnFwdSm80INS1_25CollectiveMainloopFwdSm80ILi4ELi1ELb0EN4cute5tupleIJNS5_1CILi128EEENS7_ILi80EEENS7_ILi64EEEEEELi64ENS_6half_tEfNS_4arch4Sm80ELb0ELb1ELb1ELb1ELb1ELb1ELb1ELb1EEENS1_21CollectiveEpilogueFwdINS6_IJS8_SA_S9_EEENS6_IJNS7_ILi1EEESI_SI_EEESC_SE_Li128ELb1ELb1ELb1ELb0EEENS1_36VarlenDynamicPersistentTileSchedulerILi128ELi80ELi128ELi128ELb1ELb1ELb0ELb1ELb0ELb1EEEEEEEEEvNT_6ParamsE)
        /*0128*/ 	.word	0x00000004


	//----- nvinfo : EIATTR_FRAME_SIZE
	.align		4
.L_60:
        /*012c*/ 	.byte	0x04, 0x11
        /*012e*/ 	.short	(.L_62 - .L_61)
	.align		4
.L_61:
        /*0130*/ 	.word	index@(_ZN7cutlass13device_kernelIN5flash19enable_sm80_to_sm89INS1_16FlashAttnFwdSm80INS1_25CollectiveMainloopFwdSm80ILi4ELi1ELb0EN4cute5tupleIJNS5_1CILi128EEENS7_ILi80EEENS7_ILi64EEEEEELi64ENS_6half_tEfNS_4arch4Sm80ELb0ELb1ELb1ELb1ELb1ELb1ELb1ELb1EEENS1_21CollectiveEpilogueFwdINS6_IJS8_SA_S9_EEENS6_IJNS7_ILi1EEESI_SI_EEESC_SE_Li128ELb1ELb1ELb1ELb0EEENS1_36VarlenDynamicPersistentTileSchedulerILi128ELi80ELi128ELi128ELb1ELb1ELb0ELb1ELb0ELb1EEEEEEEEEvNT_6ParamsE)
        /*0134*/ 	.word	0x00000000


	//----- nvinfo : EIATTR_REGCOUNT
	.align		4
.L_62:
        /*0138*/ 	.byte	0x04, 0x2f
        /*013a*/ 	.short	(.L_64 - .L_63)
	.align		4
.L_63:
        /*013c*/ 	.word	index@(_ZN7cutlass13device_kernelIN5flash19enable_sm80_to_sm89INS1_16FlashAttnFwdSm80INS1_25CollectiveMainloopFwdSm80ILi4ELi1ELb0EN4cute5tupleIJNS5_1CILi128EEENS7_ILi80EEENS7_ILi64EEEEEELi64ENS_6half_tEfNS_4arch4Sm80ELb0ELb1ELb1ELb1ELb1ELb0ELb1ELb1EEENS1_21CollectiveEpilogueFwdINS6_IJS8_SA_S9_EEENS6_IJNS7_ILi1EEESI_SI_EEESC_SE_Li128ELb1ELb1ELb1ELb0EEENS1_36VarlenDynamicPersistentTileSchedulerILi128ELi80ELi128ELi128ELb1ELb1ELb0ELb1ELb0ELb1EEEEEEEEEvNT_6ParamsE)
        /*0140*/ 	.word	0x00000004


	//----- nvinfo : EIATTR_FRAME_SIZE
	.align		4
.L_64:
        /*0144*/ 	.byte	0x04, 0x11
        /*0146*/ 	.short	(.L_66 - .L_65)
	.align		4
.L_65:
        /*0148*/ 	.word	index@(_ZN7cutlass13device_kernelIN5flash19enable_sm80_to_sm89INS1_16FlashAttnFwdSm80INS1_25CollectiveMainloopFwdSm80ILi4ELi1ELb0EN4cute5tupleIJNS5_1CILi128EEENS7_ILi80EEENS7_ILi64EEEEEELi64ENS_6half_tEfNS_4arch4Sm80ELb0ELb1ELb1ELb1ELb1ELb0ELb1ELb1EEENS1_21CollectiveEpilogueFwdINS6_IJS8_SA_S9_EEENS6_IJNS7_ILi1EEESI_SI_EEESC_SE_Li128ELb1ELb1ELb1ELb0EEENS1_36VarlenDynamicPersistentTileSchedulerILi128ELi80ELi128ELi128ELb1ELb1ELb0ELb1ELb0ELb1EEEEEEEEEvNT_6ParamsE)
        /*014c*/ 	.word	0x00000000


	//----- nvinfo : EIATTR_REGCOUNT
	.align		4
.L_66:
        /*0150*/ 	.byte	0x04, 0x2f
        /*0152*/ 	.short	(.L_68 - .L_67)
	.align		4
.L_67:
        /*0154*/ 	.word	index@(_ZN7cutlass13device_kernelIN5flash19enable_sm80_to_sm89INS1_16FlashAttnFwdSm80INS1_25CollectiveMainloopFwdSm80ILi4ELi1ELb0EN4cute5tupleIJNS5_1CILi128EEENS7_ILi96EEENS7_ILi64EEEEEELi64ENS_6half_tEfNS_4arch4Sm80ELb0ELb1ELb1ELb0ELb1ELb0ELb1ELb1EEENS1_21CollectiveEpilogueFwdINS6_IJS8_SA_S9_EEENS6_IJNS7_ILi1EEESI_SI_EEESC_SE_Li128ELb0ELb1ELb1ELb0EEENS1_19SingleTileSchedulerILb0ELb1ELb1ELi128EEEEEEEEEvNT_6ParamsE)
        /*0158*/ 	.word	0x00000004


	//----- nvinfo : EIATTR_FRAME_SIZE
	.align		4
.L_68:
        /*015c*/ 	.byte	0x04, 0x11
        /*015e*/ 	.short	(.L_70 - .L_69)
	.align		4
.L_69:
        /*0160*/ 	.word	index@(_ZN7cutlass13device_kernelIN5flash19enable_sm80_to_sm89INS1_16FlashAttnFwdSm80INS1_25CollectiveMainloopFwdSm80ILi4ELi1ELb0EN4cute5tupleIJNS5_1CILi128EEENS7_ILi96EEENS7_ILi64EEEEEELi64ENS_6half_tEfNS_4arch4Sm80ELb0ELb1ELb1ELb0ELb1ELb0ELb1ELb1EEENS1_21CollectiveEpilogueFwdINS6_IJS8_SA_S9_EEENS6_IJNS7_ILi1EEESI_SI_EEESC_SE_Li128ELb0ELb1ELb1ELb0EEENS1_19SingleTileSchedulerILb0ELb1ELb1ELi128EEEEEEEEEvNT_6ParamsE)
        /*0164*/ 	.word	0x00000000


	//----- nvinfo : EIATTR_REGCOUNT
	.align		4
.L_70:
        /*0168*/ 	.byte	0x04, 0x2f
        /*016a*/ 	.short	(.L_72 - .L_71)
	.align		4
.L_71:
        /*016c*/ 	.word	index@(_ZN7cutlass13device_kernelIN5flash19enable_sm80_to_sm89INS1_16FlashAttnFwdSm80INS1_25CollectiveMainloopFwdSm80ILi4ELi1ELb0EN4cute5tupleIJNS5_1CILi128EEENS7_ILi80EEENS7_ILi64EEEEEELi64ENS_6half_tEfNS_4arch4Sm80ELb0ELb0ELb1ELb1ELb1ELb1ELb1ELb1EEENS1_21CollectiveEpilogueFwdINS6_IJS8_SA_S9_EEENS6_IJNS7_ILi1EEESI_SI_EEESC_SE_Li128ELb1ELb1ELb1ELb0EEENS1_36VarlenDynamicPersistentTileSchedulerILi128ELi80ELi128ELi128ELb1ELb1ELb0ELb0ELb1ELb1EEEEEEEEEvNT_6ParamsE)
        /*0170*/ 	.word	0x00000004


	//----- nvinfo : EIATTR_FRAME_SIZE
	.align		4
.L_72:
        /*0174*/ 	.byte	0x04, 0x11
        /*0176*/ 	.short	(.L_74 - .L_73)
	.align		4
.L_73:
        /*0178*/ 	.word	index@(_ZN7cutlass13device_kernelIN5flash19enable_sm80_to_sm89INS1_16FlashAttnFwdSm80INS1_25CollectiveMainloopFwdSm80ILi4ELi1ELb0EN4cute5tupleIJNS5_1CILi128EEENS7_ILi80EEENS7_ILi64EEEEEELi64ENS_6half_tEfNS_4arch4Sm80ELb0ELb0ELb1ELb1ELb1ELb1ELb1ELb1EEENS1_21CollectiveEpilogueFwdINS6_IJS8_SA_S9_EEENS6_IJNS7_ILi1EEESI_SI_EEESC_SE_Li128ELb1ELb1ELb1ELb0EEENS1_36VarlenDynamicPersistentTileSchedulerILi128ELi80ELi128ELi128ELb1ELb1ELb0ELb0ELb1ELb1EEEEEEEEEvNT_6ParamsE)
        /*017c*/ 	.word	0x00000000


	//----- nvinfo : EIATTR_REGCOUNT
	.align		4
.L_74:
        /*0180*/ 	.byte	0x04, 0x2f
        /*0182*/ 	.short	(.L_76 - .L_75)
	.align		4
.L_75:
        /*0184*/ 	.word	index@(_ZN7cutlass13device_kernelIN5flash19enable_sm80_to_sm89INS1_16FlashAttnFwdSm80INS1_25CollectiveMainloopFwdSm80ILi4ELi1ELb0EN4cute5tupleIJNS5_1CILi128EEENS7_ILi80EEENS7_ILi64EEEEEELi64ENS_6half_tEfNS_4arch4Sm80ELb0ELb0ELb1ELb1ELb1ELb0ELb1ELb1EEENS1_21CollectiveEpilogueFwdINS6_IJS8_SA_S9_EEENS6_IJNS7_ILi1EEESI_SI_EEESC_SE_Li128ELb1ELb1ELb1ELb0EEENS1_36VarlenDynamicPersistentTileSchedulerILi128ELi80ELi128ELi128ELb1ELb1ELb0ELb0ELb1ELb1EEEEEEEEEvNT_6ParamsE)
        /*0188*/ 	.word	0x00000004


	//----- nvinfo : EIATTR_FRAME_SIZE
	.align		4
.L_76:
        /*018c*/ 	.byte	0x04, 0x11
        /*018e*/ 	.short	(.L_78 - .L_77)
	.align		4
.L_77:
        /*0190*/ 	.word	index@(_ZN7cutlass13device_kernelIN5flash19enable_sm80_to_sm89INS1_16FlashAttnFwdSm80INS1_25CollectiveMainloopFwdSm80ILi4ELi1ELb0EN4cute5tupleIJNS5_1CILi128EEENS7_ILi80EEENS7_ILi64EEEEEELi64ENS_6half_tEfNS_4arch4Sm80ELb0ELb0ELb1ELb1ELb1ELb0ELb1ELb1EEENS1_21CollectiveEpilogueFwdINS6_IJS8_SA_S9_EEENS6_IJNS7_ILi1EEESI_SI_EEESC_SE_Li128ELb1ELb1ELb1ELb0EEENS1_36VarlenDynamicPersistentTileSchedulerILi128ELi80ELi128ELi128ELb1ELb1ELb0ELb0ELb1ELb1EEEEEEEEEvNT_6ParamsE)
        /*0194*/ 	.word	0x00000000


	//----- nvinfo : EIATTR_REGCOUNT
	.align		4
.L_78:
        /*0198*/ 	.byte	0x04, 0x2f
        /*019a*/ 	.short	(.L_80 - .L_79)
	.align		4
.L_79:
        /*019c*/ 	.word	index@(_ZN7cutlass13device_kernelIN5flash19enable_sm80_to_sm89INS1_16FlashAttnFwdSm80INS1_25CollectiveMainloopFwdSm80ILi4ELi1ELb0EN4cute5tupleIJNS5_1CILi128EEENS7_ILi112EEENS7_ILi64EEEEEELi64ENS_6half_tEfNS_4arch4Sm80ELb0ELb0ELb1ELb0ELb1ELb0ELb1ELb1EEENS1_21CollectiveEpilogueFwdINS6_IJS8_SA_S9_EEENS6_IJNS7_ILi1EEESI_SI_EEESC_SE_Li128ELb0ELb1ELb1ELb0EEENS1_19SingleTileSchedulerILb0ELb1ELb1ELi128EEEEEEEEEvNT_6ParamsE)
        /*01a0*/ 	.word	0x00000004


	//----- nvinfo : EIATTR_FRAME_SIZE
	.align		4
.L_80:
        /*01a4*/ 	.byte	0x04, 0x11
        /*01a6*/ 	.short	(.L_82 - .L_81)
	.align		4
.L_81:
        /*01a8*/ 	.word	index@(_ZN7cutlass13device_kernelIN5flash19enable_sm80_to_sm89INS1_16FlashAttnFwdSm80INS1_25CollectiveMainloopFwdSm80ILi4ELi1ELb0EN4cute5tupleIJNS5_1CILi128EEENS7_ILi112EEENS7_ILi64EEEEEELi64ENS_6half_tEfNS_4arch4Sm80ELb0ELb0ELb1ELb0ELb1ELb0ELb1ELb1EEENS1_21CollectiveEpilogueFwdINS6_IJS8_SA_S9_EEENS6_IJNS7_ILi1EEESI_SI_EEESC_SE_Li128ELb0ELb1ELb1ELb0EEENS1_19SingleTileSchedulerILb0ELb1ELb1ELi128EEEEEEEEEvNT_6ParamsE)
        /*01ac*/ 	.word	0x00000000


	//----- nvinfo : EIATTR_MIN_STACK_SIZE
	.align		4
.L_82:
        /*01b0*/ 	.byte	0x04, 0x12
        /*01b2*/ 	.short	(.L_84 - .L_83)
	.align		4
.L_83:
        /*01b4*/ 	.word	index@(_ZN7cutlass13device_kernelIN5flash19enable_sm80_to_sm89INS1_16FlashAttnFwdSm80INS1_25CollectiveMainloopFwdSm80ILi4ELi1ELb0EN4cute5tupleIJNS5_1CILi128EEENS7_ILi112EEENS7_ILi64EEEEEELi64ENS_6half_tEfNS_4arch4Sm80ELb0ELb0ELb1ELb0ELb1ELb0ELb1ELb1EEENS1_21CollectiveEpilogueFwdINS6_IJS8_SA_S9_EEENS6_IJNS7_ILi1EEESI_SI_EEESC_SE_Li128ELb0ELb1ELb1ELb0EEENS1_19SingleTileSchedulerILb0ELb1ELb1ELi128EEEEEEEEEvNT_6ParamsE)
        /*01b8*/ 	.word	0x00000000


	//----- nvinfo : EIATTR_MIN_STACK_SIZE
	.align		4
.L_84:
        /*01bc*/ 	.byte	0x04, 0x12
        /*01be*/ 	.short	(.L_86 - .L_85)
	.align		4
.L_85:
        /*01c0*/ 	.word	index@(_ZN7cutlass13device_kernelIN5flash19enable_sm80_to_sm89INS1_16FlashAttnFwdSm80INS1_25CollectiveMainloopFwdSm80ILi4ELi1ELb0EN4cute5tupleIJNS5_1CILi128EEENS7_ILi80EEENS7_ILi64EEEEEELi64ENS_6half_tEfNS_4arch4Sm80ELb0ELb0ELb1ELb1ELb1ELb0ELb1ELb1EEENS1_21CollectiveEpilogueFwdINS6_IJS8_SA_S9_EEENS6_IJNS7_ILi1EEESI_SI_EEESC_SE_Li128ELb1ELb1ELb1ELb0EEENS1_36VarlenDynamicPersistentTileSchedulerILi128ELi80ELi128ELi128ELb1ELb1ELb0ELb0ELb1ELb1EEEEEEEEEvNT_6ParamsE)
        /*01c4*/ 	.word	0x00000000


	//----- nvinfo : EIATTR_MIN_STACK_SIZE
	.align		4
.L_86:
        /*01c8*/ 	.byte	0x04, 0x12
        /*01ca*/ 	.short	(.L_88 - .L_87)
	.align		4
.L_87:
        /*01cc*/ 	.word	index@(_ZN7cutlass13device_kernelIN5flash19enable_sm80_to_sm89INS1_16FlashAttnFwdSm80INS1_25CollectiveMainloopFwdSm80ILi4ELi1ELb0EN4cute5tupleIJNS5_1CILi128EEENS7_ILi80EEENS7_ILi64EEEEEELi64ENS_6half_tEfNS_4arch4Sm80ELb0ELb0ELb1ELb1ELb1ELb1ELb1ELb1EEENS1_21CollectiveEpilogueFwdINS6_IJS8_SA_S9_EEENS6_IJNS7_ILi1EEESI_SI_EEESC_SE_Li128ELb1ELb1ELb1ELb0EEENS1_36VarlenDynamicPersistentTileSchedulerILi128ELi80ELi128ELi128ELb1ELb1ELb0ELb0ELb1ELb1EEEEEEEEEvNT_6ParamsE)
        /*01d0*/ 	.word	0x00000000


	//----- nvinfo : EIATTR_MIN_STACK_SIZE
	.align		4
.L_88:
        /*01d4*/ 	.byte	0x04, 0x12
        /*01d6*/ 	.short	(.L_90 - .L_89)
	.align		4
.L_89:
        /*01d8*/ 	.word	index@(_ZN7cutlass13device_kernelIN5flash19enable_sm80_to_sm89INS1_16FlashAttnFwdSm80INS1_25CollectiveMainloopFwdSm80ILi4ELi1ELb0EN4cute5tupleIJNS5_1CILi128EEENS7_ILi96EEENS7_ILi64EEEEEELi64ENS_6half_tEfNS_4arch4Sm80ELb0ELb1ELb1ELb0ELb1ELb0ELb1ELb1EEENS1_21CollectiveEpilogueFwdINS6_IJS8_SA_S9_EEENS6_IJNS7_ILi1EEESI_SI_EEESC_SE_Li128ELb0ELb1ELb1ELb0EEENS1_19SingleTileSchedulerILb0ELb1ELb1ELi128EEEEEEEEEvNT_6ParamsE)
        /*01dc*/ 	.word	0x00000000


	//----- nvinfo : EIATTR_MIN_STACK_SIZE
	.align		4
.L_90:
        /*01e0*/ 	.byte	0x04, 0x12
        /*01e2*/ 	.short	(.L_92 - .L_91)
	.align		4
.L_91:
        /*01e4*/ 	.word	index@(_ZN7cutlass13device_kernelIN5flash19enable_sm80_to_sm89INS1_16FlashAttnFwdSm80INS1_25CollectiveMainloopFwdSm80ILi4ELi1ELb0EN4cute5tupleIJNS5_1CILi128EEENS7_ILi80EEENS7_ILi64EEEEEELi64ENS_6half_tEfNS_4arch4Sm80ELb0ELb1ELb1ELb1ELb1ELb0ELb1ELb1EEENS1_21CollectiveEpilogueFwdINS6_IJS8_SA_S9_EEENS6_IJNS7_ILi1EEESI_SI_EEESC_SE_Li128ELb1ELb1ELb1ELb0EEENS1_36VarlenDynamicPersistentTileSchedulerILi128ELi80ELi128ELi128ELb1ELb1ELb0ELb1ELb0ELb1EEEEEEEEEvNT_6ParamsE)
        /*01e8*/ 	.word	0x00000000


	//----- nvinfo : EIATTR_MIN_STACK_SIZE
	.align		4
.L_92:
        /*01ec*/ 	.byte	0x04, 0x12
        /*01ee*/ 	.short	(.L_94 - .L_93)
	.align		4
.L_93:
        /*01f0*/ 	.word	index@(_ZN7cutlass13device_kernelIN5flash19enable_sm80_to_sm89INS1_16FlashAttnFwdSm80INS1_25CollectiveMainloopFwdSm80ILi4ELi1ELb0EN4cute5tupleIJNS5_1CILi128EEENS7_ILi80EEENS7_ILi64EEEEEELi64ENS_6half_tEfNS_4arch4Sm80ELb0ELb1ELb1ELb1ELb1ELb1ELb1ELb1EEENS1_21CollectiveEpilogueFwdINS6_IJS8_SA_S9_EEENS6_IJNS7_ILi1EEESI_SI_EEESC_SE_Li128ELb1ELb1ELb1ELb0EEENS1_36VarlenDynamicPersistentTileSchedulerILi128ELi80ELi128ELi128ELb1ELb1ELb0ELb1ELb0ELb1EEEEEEEEEvNT_6ParamsE)
        /*01f4*/ 	.word	0x00000000


	//----- nvinfo : EIATTR_MIN_STACK_SIZE
	.align		4
.L_94:
        /*01f8*/ 	.byte	0x04, 0x12
        /*01fa*/ 	.short	(.L_96 - .L_95)
	.align		4
.L_95:
        /*01fc*/ 	.word	index@(_ZN7cutlass13device_kernelIN5flash19enable_sm80_to_sm89INS1_16FlashAttnFwdSm80INS1_25CollectiveMainloopFwdSm80ILi4ELi1ELb0EN4cute5tupleIJNS5_1CILi128EEENS7_ILi112EEENS7_ILi64EEEEEELi64ENS_6half_tEfNS_4arch4Sm80ELb1ELb0ELb1ELb0ELb1ELb0ELb1ELb1EEENS1_21CollectiveEpilogueFwdINS6_IJS8_SA_S9_EEENS6_IJNS7_ILi1EEESI_SI_EEESC_SE_Li128ELb0ELb1ELb1ELb0EEENS1_30DynamicPersistentTileSchedulerILi128ELi128ELb1ELb1ELb0EEEEEEEEEvNT_6ParamsE)
        /*0200*/ 	.word	0x00000000


	//----- nvinfo : EIATTR_MIN_STACK_SIZE
	.align		4
.L_96:
        /*0204*/ 	.byte	0x04, 0x12
        /*0206*/ 	.short	(.L_98 - .L_97)
	.align		4
.L_97:
        /*0208*/ 	.word	index@(_ZN7cutlass13device_kernelIN5flash19enable_sm80_to_sm89INS1_16FlashAttnFwdSm80INS1_25CollectiveMainloopFwdSm80ILi4ELi1ELb0EN4cute5tupleIJNS5_1CILi128EEENS7_ILi80EEENS7_ILi64EEEEEELi64ENS_6half_tEfNS_4arch4Sm80ELb1ELb0ELb1ELb1ELb1ELb0ELb1ELb1EEENS1_21CollectiveEpilogueFwdINS6_IJS8_SA_S9_EEENS6_IJNS7_ILi1EEESI_SI_EEESC_SE_Li128ELb1ELb1ELb1ELb0EEENS1_36VarlenDynamicPersistentTileSchedulerILi128ELi80ELi128ELi128ELb1ELb1ELb0ELb1ELb1ELb1EEEEEEEEEvNT_6ParamsE)
        /*020c*/ 	.word	0x00000000


	//----- nvinfo : EIATTR_MIN_STACK_SIZE
	.align		4
.L_98:
        /*0210*/ 	.byte	0x04, 0x12
        /*0212*/ 	.short	(.L_100 - .L_99)
	.align		4
.L_99:
        /*0214*/ 	.word	index@(_ZN7cutlass13device_kernelIN5flash19enable_sm80_to_sm89INS1_16FlashAttnFwdSm80INS1_25CollectiveMainloopFwdSm80ILi4ELi1ELb0EN4cute5tupleIJNS5_1CILi128EEENS7_ILi80EEENS7_ILi64EEEEEELi64ENS_6half_tEfNS_4arch4Sm80ELb1ELb0ELb1ELb1ELb1ELb1ELb1ELb1EEENS1_21CollectiveEpilogueFwdINS6_IJS8_SA_S9_EEENS6_IJNS7_ILi1EEESI_SI_EEESC_SE_Li128ELb1ELb1ELb1ELb0EEENS1_36VarlenDynamicPersistentTileSchedulerILi128ELi80ELi128ELi128ELb1ELb1ELb0ELb1ELb1ELb1EEEEEEEEEvNT_6ParamsE)
        /*0218*/ 	.word	0x00000000


	//----- nvinfo : EIATTR_MIN_STACK_SIZE
	.align		4
.L_100:
        /*021c*/ 	.byte	0x04, 0x12
        /*021e*/ 	.short	(.L_102 - .L_101)
	.align		4
.L_101:
        /*0220*/ 	.word	index@(_ZN7cutlass13device_kernelIN5flash19enable_sm80_to_sm89INS1_16FlashAttnFwdSm80INS1_25CollectiveMainloopFwdSm80ILi4ELi1ELb0EN4cute5tupleIJNS5_1CILi128EEENS7_ILi112EEENS7_ILi64EEEEEELi64ENS_6half_tEfNS_4arch4Sm80ELb0ELb0ELb0ELb0ELb1ELb0ELb1ELb1EEENS1_21CollectiveEpilogueFwdINS6_IJS8_SA_S9_EEENS6_IJNS7_ILi1EEESI_SI_EEESC_SE_Li128ELb0ELb1ELb1ELb0EEENS1_19SingleTileSchedulerILb0ELb1ELb1ELi128EEEEEEEEEvNT_6ParamsE)
        /*0224*/ 	.word	0x00000000


	//----- nvinfo : EIATTR_MIN_STACK_SIZE
	.align		4
.L_102:
        /*0228*/ 	.byte	0x04, 0x12
        /*022a*/ 	.short	(.L_104 - .L_103)
	.align		4
.L_103:
        /*022c*/ 	.word	index@(_ZN7cutlass13device_kernelIN5flash19enable_sm80_to_sm89INS1_16FlashAttnFwdSm80INS1_25CollectiveMainloopFwdSm80ILi4ELi1ELb0EN4cute5tupleIJNS5_1CILi128EEENS7_ILi80EEENS7_ILi64EEEEEELi64ENS_6half_tEfNS_4arch4Sm80ELb0ELb0ELb0ELb1ELb1ELb0ELb1ELb1EEENS1_21CollectiveEpilogueFwdINS6_IJS8_SA_S9_EEENS6_IJNS7_ILi1EEESI_SI_EEESC_SE_Li128ELb1ELb1ELb1ELb0EEENS1_36VarlenDynamicPersistentTileSchedulerILi128ELi80ELi128ELi128ELb1ELb1ELb0ELb0ELb1ELb1EEEEEEEEEvNT_6ParamsE)
        /*0230*/ 	.word	0x00000000


	//----- nvinfo : EIATTR_MIN_STACK_SIZE
	.align		4
.L_104:
        /*0234*/ 	.byte	0x04, 0x12
        /*0236*/ 	.short	(.L_106 - .L_105)
	.align		4
.L_105:
        /*0238*/ 	.word	index@(_ZN7cutlass13device_kernelIN5flash19enable_sm80_to_sm89INS1_16FlashAttnFwdSm80INS1_25CollectiveMainloopFwdSm80ILi4ELi1ELb0EN4cute5tupleIJNS5_1CILi128EEENS7_ILi80EEENS7_ILi64EEEEEELi64ENS_6half_tEfNS_4arch4Sm80ELb0ELb0ELb0ELb1ELb1ELb1ELb1ELb1EEENS1_21CollectiveEpilogueFwdINS6_IJS8_SA_S9_EEENS6_IJNS7_ILi1EEESI_SI_EEESC_SE_Li128ELb1ELb1ELb1ELb0EEENS1_36VarlenDynamicPersistentTileSchedulerILi128ELi80ELi128ELi128ELb1ELb1ELb0ELb0ELb1ELb1EEEEEEEEEvNT_6ParamsE)
        /*023c*/ 	.word	0x00000000


	//----- nvinfo : EIATTR_MIN_STACK_SIZE
	.align		4
.L_106:
        /*0240*/ 	.byte	0x04, 0x12
        /*0242*/ 	.short	(.L_108 - .L_107)
	.align		4
.L_107:
        /*0244*/ 	.word	index@(_ZN7cutlass13device_kernelIN5flash19enable_sm80_to_sm89INS1_16FlashAttnFwdSm80INS1_25CollectiveMainloopFwdSm80ILi4ELi1ELb0EN4cute5tupleIJNS5_1CILi128EEENS7_ILi96EEENS7_ILi64EEEEEELi64ENS_6half_tEfNS_4arch4Sm80ELb0ELb1ELb0ELb0ELb1ELb0ELb1ELb1EEENS1_21CollectiveEpilogueFwdINS6_IJS8_SA_S9_EEENS6_IJNS7_ILi1EEESI_SI_EEESC_SE_Li128ELb0ELb1ELb1ELb0EEENS1_19SingleTileSchedulerILb0ELb1ELb1ELi128EEEEEEEEEvNT_6ParamsE)
        /*0248*/ 	.word	0x00000000


	//----- nvinfo : EIATTR_MIN_STACK_SIZE
	.align		4
.L_108:
        /*024c*/ 	.byte	0x04, 0x12
        /*024e*/ 	.short	(.L_110 - .L_109)
	.align		4
.L_109:
        /*0250*/ 	.word	index@(_ZN7cutlass13device_kernelIN5flash19enable_sm80_to_sm89INS1_16FlashAttnFwdSm80INS1_25CollectiveMainloopFwdSm80ILi4ELi1ELb0EN4cute5tupleIJNS5_1CILi128EEENS7_ILi80EEENS7_ILi64EEEEEELi64ENS_6half_tEfNS_4arch4Sm80ELb0ELb1ELb0ELb1ELb1ELb0ELb1ELb1EEENS1_21CollectiveEpilogueFwdINS6_IJS8_SA_S9_EEENS6_IJNS7_ILi1EEESI_SI_EEESC_SE_Li128ELb1ELb1ELb1ELb0EEENS1_36VarlenDynamicPersistentTileSchedulerILi128ELi80ELi128ELi128ELb1ELb1ELb0ELb1ELb0ELb1EEEEEEEEEvNT_6ParamsE)
        /*0254*/ 	.word	0x00000000


	//----- nvinfo : EIATTR_MIN_STACK_SIZE
	.align		4
.L_110:
        /*0258*/ 	.byte	0x04, 0x12
        /*025a*/ 	.short	(.L_112 - .L_111)
	.align		4
.L_111:
        /*025c*/ 	.word	index@(_ZN7cutlass13device_kernelIN5flash19enable_sm80_to_sm89INS1_16FlashAttnFwdSm80INS1_25CollectiveMainloopFwdSm80ILi4ELi1ELb0EN4cute5tupleIJNS5_1CILi128EEENS7_ILi80EEENS7_ILi64EEEEEELi64ENS_6half_tEfNS_4arch4Sm80ELb0ELb1ELb0ELb1ELb1ELb1ELb1ELb1EEENS1_21CollectiveEpilogueFwdINS6_IJS8_SA_S9_EEENS6_IJNS7_ILi1EEESI_SI_EEESC_SE_Li128ELb1ELb1ELb1ELb0EEENS1_36VarlenDynamicPersistentTileSchedulerILi128ELi80ELi128ELi128ELb1ELb1ELb0ELb1ELb0ELb1EEEEEEEEEvNT_6ParamsE)
        /*0260*/ 	.word	0x00000000


	//----- nvinfo : EIATTR_MIN_STACK_SIZE
	.align		4
.L_112:
        /*0264*/ 	.byte	0x04, 0x12
        /*0266*/ 	.short	(.L_114 - .L_113)
	.align		4
.L_113:
        /*0268*/ 	.word	index@(_ZN7cutlass13device_kernelIN5flash19enable_sm80_to_sm89INS1_16FlashAttnFwdSm80INS1_25CollectiveMainloopFwdSm80ILi4ELi1ELb0EN4cute5tupleIJNS5_1CILi128EEENS7_ILi112EEENS7_ILi64EEEEEELi64ENS_6half_tEfNS_4arch4Sm80ELb1ELb0ELb0ELb0ELb1ELb0ELb1ELb1EEENS1_21CollectiveEpilogueFwdINS6_IJS8_SA_S9_EEENS6_IJNS7_ILi1EEESI_SI_EEESC_SE_Li128ELb0ELb1ELb1ELb0EEENS1_30DynamicPersistentTileSchedulerILi128ELi128ELb1ELb1ELb0EEEEEEEEEvNT_6ParamsE)
        /*026c*/ 	.word	0x00000000


	//----- nvinfo : EIATTR_MIN_STACK_SIZE
	.align		4
.L_114:
        /*0270*/ 	.byte	0x04, 0x12
        /*0272*/ 	.short	(.L_116 - .L_115)
	.align		4
.L_115:
        /*0274*/ 	.word	index@(_ZN7cutlass13device_kernelIN5flash19enable_sm80_to_sm89INS1_16FlashAttnFwdSm80INS1_25CollectiveMainloopFwdSm80ILi4ELi1ELb0EN4cute5tupleIJNS5_1CILi128EEENS7_ILi80EEENS7_ILi64EEEEEELi64ENS_6half_tEfNS_4arch4Sm80ELb1ELb0ELb0ELb1ELb1ELb0ELb1ELb1EEENS1_21CollectiveEpilogueFwdINS6_IJS8_SA_S9_EEENS6_IJNS7_ILi1EEESI_SI_EEESC_SE_Li128ELb1ELb1ELb1ELb0EEENS1_36VarlenDynamicPersistentTileSchedulerILi128ELi80ELi128ELi128ELb1ELb1ELb0ELb1ELb1ELb1EEEEEEEEEvNT_6ParamsE)
        /*0278*/ 	.word	0x00000000


	//----- nvinfo : EIATTR_MIN_STACK_SIZE
	.align		4
.L_116:
        /*027c*/ 	.byte	0x04, 0x12
        /*027e*/ 	.short	(.L_118 - .L_117)
	.align		4
.L_117:
        /*0280*/ 	.word	index@(_ZN7cutlass13device_kernelIN5flash19enable_sm80_to_sm89INS1_16FlashAttnFwdSm80INS1_25CollectiveMainloopFwdSm80ILi4ELi1ELb0EN4cute5tupleIJNS5_1CILi128EEENS7_ILi80EEENS7_ILi64EEEEEELi64ENS_6half_tEfNS_4arch4Sm80ELb1ELb0ELb0ELb1ELb1ELb1ELb1ELb1EEENS1_21CollectiveEpilogueFwdINS6_IJS8_SA_S9_EEENS6_IJNS7_ILi1EEESI_SI_EEESC_SE_Li128ELb1ELb1ELb1ELb0EEENS1_36VarlenDynamicPersistentTileSchedulerILi128ELi80ELi128ELi128ELb1ELb1ELb0ELb1ELb1ELb1EEEEEEEEEvNT_6ParamsE)
        /*0284*/ 	.word	0x00000000
.L_118:


//--------------------- .nv.compat                --------------------------
	.section	.nv.compat,"",@"SHT_CUDA_COMPAT_INFO"
	.align	4
        /*0000*/ 	.byte	0x02, 0x09, 0x01, 0x00, 0x02, 0x02, 0x01, 0x00, 0x02, 0x05, 0x05, 0x00, 0x03, 0x07, 0x01, 0x01
        /*0010*/ 	.byte	0x02, 0x03, 0x00, 0x00, 0x02, 0x06, 0x01, 0x00, 0x04, 0x0b, 0x08, 0x00, 0x00, 0x00, 0x00, 0x00
        /*0020*/ 	.byte	0x00, 0x00, 0x00, 0x00


//--------------------- .nv.info._ZN7cutlass13device_kernelIN5flash19enable_sm80_to_sm89INS1_16FlashAttnFwdSm80INS1_25CollectiveMainloopFwdSm80ILi4ELi1ELb0EN4cute5tupleIJNS5_1CILi128EEENS7_ILi112EEENS7_ILi64EEEEEELi64ENS_6half_tEfNS_4arch4Sm80ELb0ELb0ELb1ELb0ELb1ELb0ELb1ELb1EEENS1_21CollectiveEpilogueFwdINS6_IJS8_SA_S9_EEENS6_IJNS7_ILi1EEESI_SI_EEESC_SE_Li128ELb0ELb1ELb1ELb0EEENS1_19SingleTileSchedulerILb0ELb1ELb1ELi128EEEEEEEEEvNT_6ParamsE --------------------------
	.section	.nv.info._ZN7cutlass13device_kernelIN5flash19enable_sm80_to_sm89INS1_16FlashAttnFwdSm80INS1_25CollectiveMainloopFwdSm80ILi4ELi1ELb0EN4cute5tupleIJNS5_1CILi128EEENS7_ILi112EEENS7_ILi64EEEEEELi64ENS_6half_tEfNS_4arch4Sm80ELb0ELb0ELb1ELb0ELb1ELb0ELb1ELb1EEENS1_21CollectiveEpilogueFwdINS6_IJS8_SA_S9_EEENS6_IJNS7_ILi1EEESI_SI_EEESC_SE_Li128ELb0ELb1ELb1ELb0EEENS1_19SingleTileSchedulerILb0ELb1ELb1ELi128EEEEEEEEEvNT_6ParamsE,"",@"SHT_CUDA_INFO"
	.sectionflags	@""
	.align	4


	//----- nvinfo : EIATTR_CUDA_API_VERSION
	.align		4
        /*0000*/ 	.byte	0x04, 0x37
        /*0002*/ 	.short	(.L_120 - .L_119)
.L_119:
        /*0004*/ 	.word	0x00000082


	//----- nvinfo : EIATTR_KPARAM_INFO
	.align		4
.L_120:
        /*0008*/ 	.byte	0x04, 0x17
        /*000a*/ 	.short	(.L_122 - .L_121)
.L_121:
        /*000c*/ 	.word	0x00000000
        /*0010*/ 	.short	0x0000
        /*0012*/ 	.short	0x0000
        /*0014*/ 	.byte	0x00, 0xf0, 0x61, 0x10


	//----- nvinfo : EIATTR_SPARSE_MMA_MASK
	.align		4
.L_122:
        /*0018*/ 	.byte	0x03, 0x50
        /*001a*/ 	.short	0x0000


	//----- nvinfo : EIATTR_MAXREG_COUNT
	.align		4
        /*001c*/ 	.byte	0x03, 0x1b
        /*001e*/ 	.short	0x00ff


	//----- nvinfo : EIATTR_MERCURY_ISA_VERSION
	.align		4
        /*0020*/ 	.byte	0x03, 0x5f
        /*0022*/ 	.short	0x0101


	//----- nvinfo : EIATTR_VRC_CTA_INIT_COUNT
	.align		4
        /*0024*/ 	.byte	0x02, 0x4a
	.zero		1
	.zero		1


	//----- nvinfo : EIATTR_EXIT_INSTR_OFFSETS
	.align		4
        /*0028*/ 	.byte	0x04, 0x1c
        /*002a*/ 	.short	(.L_124 - .L_123)


	//   ....[0]....
.L_123:
        /*002c*/ 	.word	0x00000010


	//----- nvinfo : EIATTR_MAX_THREADS
	.align		4
.L_124:
        /*0030*/ 	.byte	0x04, 0x05
        /*0032*/ 	.short	(.L_126 - .L_125)
.L_125:
        /*0034*/ 	.word	0x00000080
        /*0038*/ 	.word	0x00000001
        /*003c*/ 	.word	0x00000001


	//----- nvinfo : EIATTR_CBANK_PARAM_SIZE
	.align		4
.L_126:
        /*0040*/ 	.byte	0x03, 0x19
        /*0042*/ 	.short	0x0418


	//----- nvinfo : EIATTR_PARAM_CBANK
	.align		4
        /*0044*/ 	.byte	0x04, 0x0a
        /*0046*/ 	.short	(.L_128 - .L_127)
	.align		4
.L_127:
        /*0048*/ 	.word	index@(.nv.constant0._ZN7cutlass13device_kernelIN5flash19enable_sm80_to_sm89INS1_16FlashAttnFwdSm80INS1_25CollectiveMainloopFwdSm80ILi4ELi1ELb0EN4cute5tupleIJNS5_1CILi128EEENS7_ILi112EEENS7_ILi64EEEEEELi64ENS_6half_tEfNS_4arch4Sm80ELb0ELb0ELb1ELb0ELb1ELb0ELb1ELb1EEENS1_21CollectiveEpilogueFwdINS6_IJS8_SA_S9_EEENS6_IJNS7_ILi1EEESI_SI_EEESC_SE_Li128ELb0ELb1ELb1ELb0EEENS1_19SingleTileSchedulerILb0ELb1ELb1ELi128EEEEEEEEEvNT_6ParamsE)
        /*004c*/ 	.short	0x0380
        /*004e*/ 	.short	0x0418


	//----- nvinfo : EIATTR_SW_WAR
	.align		4
.L_128:
        /*0050*/ 	.byte	0x04, 0x36
        /*0052*/ 	.short	(.L_130 - .L_129)
.L_129:
        /*0054*/ 	.word	0x00000008
.L_130:


//--------------------- .nv.info._ZN7cutlass13device_kernelIN5flash19enable_sm80_to_sm89INS1_16FlashAttnFwdSm80INS1_25CollectiveMainloopFwdSm80ILi4ELi1ELb0EN4cute5tupleIJNS5_1CILi128EEENS7_ILi80EEENS7_ILi64EEEEEELi64ENS_6half_tEfNS_4arch4Sm80ELb0ELb0ELb1ELb1ELb1ELb0ELb1ELb1EEENS1_21CollectiveEpilogueFwdINS6_IJS8_SA_S9_EEENS6_IJNS7_ILi1EEESI_SI_EEESC_SE_Li128ELb1ELb1ELb1ELb0EEENS1_36VarlenDynamicPersistentTileSchedulerILi128ELi80ELi128ELi128ELb1ELb1ELb0ELb0ELb1ELb1EEEEEEEEEvNT_6ParamsE --------------------------
	.section	.nv.info._ZN7cutlass13device_kernelIN5flash19enable_sm80_to_sm89INS1_16FlashAttnFwdSm80INS1_25CollectiveMainloopFwdSm80ILi4ELi1ELb0EN4cute5tupleIJNS5_1CILi128EEENS7_ILi80EEENS7_ILi64EEEEEELi64ENS_6half_tEfNS_4arch4Sm80ELb0ELb0ELb1ELb1ELb1ELb0ELb1ELb1EEENS1_21CollectiveEpilogueFwdINS6_IJS8_SA_S9_EEENS6_IJNS7_ILi1EEESI_SI_EEESC_SE_Li128ELb1ELb1ELb1ELb0EEENS1_36VarlenDynamicPersistentTileSchedulerILi128ELi80ELi128ELi128ELb1ELb1ELb0ELb0ELb1ELb1EEEEEEEEEvNT_6ParamsE,"",@"SHT_CUDA_INFO"
	.sectionflags	@""
	.align	4


	//----- nvinfo : EIATTR_CUDA_API_VERSION
	.align		4
        /*0000*/ 	.byte	0x04, 0x37
        /*0002*/ 	.short	(.L_132 - .L_131)
.L_131:
        /*0004*/ 	.word	0x00000082


	//----- nvinfo : EIATTR_KPARAM_INFO
	.align		4
.L_132:
        /*0008*/ 	.byte	0x04, 0x17
        /*000a*/ 	.short	(.L_134 - .L_133)
.L_133:
        /*000c*/ 	.word	0x00000000
        /*0010*/ 	.short	0x0000
        /*0012*/ 	.short	0x0000
        /*0014*/ 	.byte	0x00, 0xf0, 0xe1, 0x10


	//----- nvinfo : EIATTR_SPARSE_MMA_MASK
	.align		4
.L_134:
        /*0018*/ 	.byte	0x03, 0x50
        /*001a*/ 	.short	0x0000


	//----- nvinfo : EIATTR_MAXREG_COUNT
	.align		4
        /*001c*/ 	.byte	0x03, 0x1b
        /*001e*/ 	.short	0x00ff


	//----- nvinfo : EIATTR_MERCURY_ISA_VERSION
	.align		4
        /*0020*/ 	.byte	0x03, 0x5f
        /*0022*/ 	.short	0x0101


	//----- nvinfo : EIATTR_VRC_CTA_INIT_COUNT
	.align		4
        /*0024*/ 	.byte	0x02, 0x4a
	.zero		1
	.zero		1


	//----- nvinfo : EIATTR_EXIT_INSTR_OFFSETS
	.align		4
        /*0028*/ 	.byte	0x04, 0x1c
        /*002a*/ 	.short	(.L_136 - .L_135)


	//   ....[0]....
.L_135:
        /*002c*/ 	.word	0x00000010


	//----- nvinfo : EIATTR_MAX_THREADS
	.align		4
.L_136:
        /*0030*/ 	.byte	0x04, 0x05
        /*0032*/ 	.short	(.L_138 - .L_137)
.L_137:
        /*0034*/ 	.word	0x00000080
        /*0038*/ 	.word	0x00000001
        /*003c*/ 	.word	0x00000001


	//----- nvinfo : EIATTR_CBANK_PARAM_SIZE
	.align		4
.L_138:
        /*0040*/ 	.byte	0x03, 0x19
        /*0042*/ 	.short	0x0438


	//----- nvinfo : EIATTR_PARAM_CBANK
	.align		4
        /*0044*/ 	.byte	0x04, 0x0a
        /*0046*/ 	.short	(.L_140 - .L_139)
	.align		4
.L_139:
        /*0048*/ 	.word	index@(.nv.constant0._ZN7cutlass13device_kernelIN5flash19enable_sm80_to_sm89INS1_16FlashAttnFwdSm80INS1_25CollectiveMainloopFwdSm80ILi4ELi1ELb0EN4cute5tupleIJNS5_1CILi128EEENS7_ILi80EEENS7_ILi64EEEEEELi64ENS_6half_tEfNS_4arch4Sm80ELb0ELb0ELb1ELb1ELb1ELb0ELb1ELb1EEENS1_21CollectiveEpilogueFwdINS6_IJS8_SA_S9_EEENS6_IJNS7_ILi1EEESI_SI_EEESC_SE_Li128ELb1ELb1ELb1ELb0EEENS1_36VarlenDynamicPersistentTileSchedulerILi128ELi80ELi128ELi128ELb1ELb1ELb0ELb0ELb1ELb1EEEEEEEEEvNT_6ParamsE)
        /*004c*/ 	.short	0x0380
        /*004e*/ 	.short	0x0438


	//----- nvinfo : EIATTR_SW_WAR
	.align		4
.L_140:
        /*0050*/ 	.byte	0x04, 0x36
        /*0052*/ 	.short	(.L_142 - .L_141)
.L_141:
        /*0054*/ 	.word	0x00000008
.L_142:


//--------------------- .nv.info._ZN7cutlass13device_kernelIN5flash19enable_sm80_to_sm89INS1_16FlashAttnFwdSm80INS1_25CollectiveMainloopFwdSm80ILi4ELi1ELb0EN4cute5tupleIJNS5_1CILi128EEENS7_ILi80EEENS7_ILi64EEEEEELi64ENS_6half_tEfNS_4arch4Sm80ELb0ELb0ELb1ELb1ELb1ELb1ELb1ELb1EEENS1_21CollectiveEpilogueFwdINS6_IJS8_SA_S9_EEENS6_IJNS7_ILi1EEESI_SI_EEESC_SE_Li128ELb1ELb1ELb1ELb0EEENS1_36VarlenDynamicPersistentTileSchedulerILi128ELi80ELi128ELi128ELb1ELb1ELb0ELb0ELb1ELb1EEEEEEEEEvNT_6ParamsE --------------------------
	.section	.nv.info._ZN7cutlass13device_kernelIN5flash19enable_sm80_to_sm89INS1_16FlashAttnFwdSm80INS1_25CollectiveMainloopFwdSm80ILi4ELi1ELb0EN4cute5tupleIJNS5_1CILi128EEENS7_ILi80EEENS7_ILi64EEEEEELi64ENS_6half_tEfNS_4arch4Sm80ELb0ELb0ELb1ELb1ELb1ELb1ELb1ELb1EEENS1_21CollectiveEpilogueFwdINS6_IJS8_SA_S9_EEENS6_IJNS7_ILi1EEESI_SI_EEESC_SE_Li128ELb1ELb1ELb1ELb0EEENS1_36VarlenDynamicPersistentTileSchedulerILi128ELi80ELi128ELi128ELb1ELb1ELb0ELb0ELb1ELb1EEEEEEEEEvNT_6ParamsE,"",@"SHT_CUDA_INFO"
	.sectionflags	@""
	.align	4


	//----- nvinfo : EIATTR_CUDA_API_VERSION
	.align		4
        /*0000*/ 	.byte	0x04, 0x37
        /*0002*/ 	.short	(.L_144 - .L_143)
.L_143:
        /*0004*/ 	.word	0x00000082


	//----- nvinfo : EIATTR_KPARAM_INFO
	.align		4
.L_144:
        /*0008*/ 	.byte	0x04, 0x17
        /*000a*/ 	.short	(.L_146 - .L_145)
.L_145:
        /*000c*/ 	.word	0x00000000
        /*0010*/ 	.short	0x0000
        /*0012*/ 	.short	0x0000
        /*0014*/ 	.byte	0x00, 0xf0, 0xe1, 0x10


	//----- nvinfo : EIATTR_SPARSE_MMA_MASK
	.align		4
.L_146:
        /*0018*/ 	.byte	0x03, 0x50
        /*001a*/ 	.short	0x0000


	//----- nvinfo : EIATTR_MAXREG_COUNT
	.align		4
        /*001c*/ 	.byte	0x03, 0x1b
        /*001e*/ 	.short	0x00ff


	//----- nvinfo : EIATTR_MERCURY_ISA_VERSION
	.align		4
        /*0020*/ 	.byte	0x03, 0x5f
        /*0022*/ 	.short	0x0101


	//----- nvinfo : EIATTR_VRC_CTA_INIT_COUNT
	.align		4
        /*0024*/ 	.byte	0x02, 0x4a
	.zero		1
	.zero		1


	//----- nvinfo : EIATTR_EXIT_INSTR_OFFSETS
	.align		4
        /*0028*/ 	.byte	0x04, 0x1c
        /*002a*/ 	.short	(.L_148 - .L_147)


	//   ....[0]....
.L_147:
        /*002c*/ 	.word	0x00000010


	//----- nvinfo : EIATTR_MAX_THREADS
	.align		4
.L_148:
        /*0030*/ 	.byte	0x04, 0x05
        /*0032*/ 	.short	(.L_150 - .L_149)
.L_149:
        /*0034*/ 	.word	0x00000080
        /*0038*/ 	.word	0x00000001
        /*003c*/ 	.word	0x00000001


	//----- nvinfo : EIATTR_CBANK_PARAM_SIZE
	.align		4
.L_150:
        /*0040*/ 	.byte	0x03, 0x19
        /*0042*/ 	.short	0x0438


	//----- nvinfo : EIATTR_PARAM_CBANK
	.align		4
        /*0044*/ 	.byte	0x04, 0x0a
        /*0046*/ 	.short	(.L_152 - .L_151)
	.align		4
.L_151:
        /*0048*/ 	.word	index@(.nv.constant0._ZN7cutlass13device_kernelIN5flash19enable_sm80_to_sm89INS1_16FlashAttnFwdSm80INS1_25CollectiveMainloopFwdSm80ILi4ELi1ELb0EN4cute5tupleIJNS5_1CILi128EEENS7_ILi80EEENS7_ILi64EEEEEELi64ENS_6half_tEfNS_4arch4Sm80ELb0ELb0ELb1ELb1ELb1ELb1ELb1ELb1EEENS1_21CollectiveEpilogueFwdINS6_IJS8_SA_S9_EEENS6_IJNS7_ILi1EEESI_SI_EEESC_SE_Li128ELb1ELb1ELb1ELb0EEENS1_36VarlenDynamicPersistentTileSchedulerILi128ELi80ELi128ELi128ELb1ELb1ELb0ELb0ELb1ELb1EEEEEEEEEvNT_6ParamsE)
        /*004c*/ 	.short	0x0380
        /*004e*/ 	.short	0x0438


	//----- nvinfo : EIATTR_SW_WAR
	.align		4
.L_152:
        /*0050*/ 	.byte	0x04, 0x36
        /*0052*/ 	.short	(.L_154 - .L_153)
.L_153:
        /*0054*/ 	.word	0x00000008
.L_154:


//--------------------- .nv.info._ZN7cutlass13device_kernelIN5flash19enable_sm80_to_sm89INS1_16FlashAttnFwdSm80INS1_25CollectiveMainloopFwdSm80ILi4ELi1ELb0EN4cute5tupleIJNS5_1CILi128EEENS7_ILi96EEENS7_ILi64EEEEEELi64ENS_6half_tEfNS_4arch4Sm80ELb0ELb1ELb1ELb0ELb1ELb0ELb1ELb1EEENS1_21CollectiveEpilogueFwdINS6_IJS8_SA_S9_EEENS6_IJNS7_ILi1EEESI_SI_EEESC_SE_Li128ELb0ELb1ELb1ELb0EEENS1_19SingleTileSchedulerILb0ELb1ELb1ELi128EEEEEEEEEvNT_6ParamsE --------------------------
	.section	.nv.info._ZN7cutlass13device_kernelIN5flash19enable_sm80_to_sm89INS1_16FlashAttnFwdSm80INS1_25CollectiveMainloopFwdSm80ILi4ELi1ELb0EN4cute5tupleIJNS5_1CILi128EEENS7_ILi96EEENS7_ILi64EEEEEELi64ENS_6half_tEfNS_4arch4Sm80ELb0ELb1ELb1ELb0ELb1ELb0ELb1ELb1EEENS1_21CollectiveEpilogueFwdINS6_IJS8_SA_S9_EEENS6_IJNS7_ILi1EEESI_SI_EEESC_SE_Li128ELb0ELb1ELb1ELb0EEENS1_19SingleTileSchedulerILb0ELb1ELb1ELi128EEEEEEEEEvNT_6ParamsE,"",@"SHT_CUDA_INFO"
	.sectionflags	@""
	.align	4


	//----- nvinfo : EIATTR_CUDA_API_VERSION
	.align		4
        /*0000*/ 	.byte	0x04, 0x37
        /*0002*/ 	.short	(.L_156 - .L_155)
.L_155:
        /*0004*/ 	.word	0x00000082


	//----- nvinfo : EIATTR_KPARAM_INFO
	.align		4
.L_156:
        /*0008*/ 	.byte	0x04, 0x17
        /*000a*/ 	.short	(.L_158 - .L_157)
.L_157:
        /*000c*/ 	.word	0x00000000
        /*0010*/ 	.short	0x0000
        /*0012*/ 	.short	0x0000
        /*0014*/ 	.byte	0x00, 0xf0, 0x61, 0x10


	//----- nvinfo : EIATTR_SPARSE_MMA_MASK
	.align		4
.L_158:
        /*0018*/ 	.byte	0x03, 0x50
        /*001a*/ 	.short	0x0000


	//----- nvinfo : EIATTR_MAXREG_COUNT
	.align		4
        /*001c*/ 	.byte	0x03, 0x1b
        /*001e*/ 	.short	0x00ff


	//----- nvinfo : EIATTR_MERCURY_ISA_VERSION
	.align		4
        /*0020*/ 	.byte	0x03, 0x5f
        /*0022*/ 	.short	0x0101


	//----- nvinfo : EIATTR_VRC_CTA_INIT_COUNT
	.align		4
        /*0024*/ 	.byte	0x02, 0x4a
	.zero		1
	.zero		1


	//----- nvinfo : EIATTR_EXIT_INSTR_OFFSETS
	.align		4
        /*0028*/ 	.byte	0x04, 0x1c
        /*002a*/ 	.short	(.L_160 - .L_159)


	//   ....[0]....
.L_159:
        /*002c*/ 	.word	0x00000010


	//----- nvinfo : EIATTR_MAX_THREADS
	.align		4
.L_160:
        /*0030*/ 	.byte	0x04, 0x05
        /*0032*/ 	.short	(.L_162 - .L_161)
.L_161:
        /*0034*/ 	.word	0x00000080
        /*0038*/ 	.word	0x00000001
        /*003c*/ 	.word	0x00000001


	//----- nvinfo : EIATTR_CBANK_PARAM_SIZE
	.align		4
.L_162:
        /*0040*/ 	.byte	0x03, 0x19
        /*0042*/ 	.short	0x0418


	//----- nvinfo : EIATTR_PARAM_CBANK
	.align		4
        /*0044*/ 	.byte	0x04, 0x0a
        /*0046*/ 	.short	(.L_164 - .L_163)
	.align		4
.L_163:
        /*0048*/ 	.word	index@(.nv.constant0._ZN7cutlass13device_kernelIN5flash19enable_sm80_to_sm89INS1_16FlashAttnFwdSm80INS1_25CollectiveMainloopFwdSm80ILi4ELi1ELb0EN4cute5tupleIJNS5_1CILi128EEENS7_ILi96EEENS7_ILi64EEEEEELi64ENS_6half_tEfNS_4arch4Sm80ELb0ELb1ELb1ELb0ELb1ELb0ELb1ELb1EEENS1_21CollectiveEpilogueFwdINS6_IJS8_SA_S9_EEENS6_IJNS7_ILi1EEESI_SI_EEESC_SE_Li128ELb0ELb1ELb1ELb0EEENS1_19SingleTileSchedulerILb0ELb1ELb1ELi128EEEEEEEEEvNT_6ParamsE)
        /*004c*/ 	.short	0x0380
        /*004e*/ 	.short	0x0418


	//----- nvinfo : EIATTR_SW_WAR
	.align		4
.L_164:
        /*0050*/ 	.byte	0x04, 0x36
        /*0052*/ 	.short	(.L_166 - .L_165)
.L_165:
        /*0054*/ 	.word	0x00000008
.L_166:


//--------------------- .nv.info._ZN7cutlass13device_kernelIN5flash19enable_sm80_to_sm89INS1_16FlashAttnFwdSm80INS1_25CollectiveMainloopFwdSm80ILi4ELi1ELb0EN4cute5tupleIJNS5_1CILi128EEENS7_ILi80EEENS7_ILi64EEEEEELi64ENS_6half_tEfNS_4arch4Sm80ELb0ELb1ELb1ELb1ELb1ELb0ELb1ELb1EEENS1_21CollectiveEpilogueFwdINS6_IJS8_SA_S9_EEENS6_IJNS7_ILi1EEESI_SI_EEESC_SE_Li128ELb1ELb1ELb1ELb0EEENS1_36VarlenDynamicPersistentTileSchedulerILi128ELi80ELi128ELi128ELb1ELb1ELb0ELb1ELb0ELb1EEEEEEEEEvNT_6ParamsE --------------------------
	.section	.nv.info._ZN7cutlass13device_kernelIN5flash19enable_sm80_to_sm89INS1_16FlashAttnFwdSm80INS1_25CollectiveMainloopFwdSm80ILi4ELi1ELb0EN4cute5tupleIJNS5_1CILi128EEENS7_ILi80EEENS7_ILi64EEEEEELi64ENS_6half_tEfNS_4arch4Sm80ELb0ELb1ELb1ELb1ELb1ELb0ELb1ELb1EEENS1_21CollectiveEpilogueFwdINS6_IJS8_SA_S9_EEENS6_IJNS7_ILi1EEESI_SI_EEESC_SE_Li128ELb1ELb1ELb1ELb0EEENS1_36VarlenDynamicPersistentTileSchedulerILi128ELi80ELi128ELi128ELb1ELb1ELb0ELb1ELb0ELb1EEEEEEEEEvNT_6ParamsE,"",@"SHT_CUDA_INFO"
	.sectionflags	@""
	.align	4


	//----- nvinfo : EIATTR_CUDA_API_VERSION
	.align		4
        /*0000*/ 	.byte	0x04, 0x37
        /*0002*/ 	.short	(.L_168 - .L_167)
.L_167:
        /*0004*/ 	.word	0x00000082


	//----- nvinfo : EIATTR_KPARAM_INFO
	.align		4
.L_168:
        /*0008*/ 	.byte	0x04, 0x17
        /*000a*/ 	.short	(.L_170 - .L_169)
.L_169:
        /*000c*/ 	.word	0x00000000
        /*0010*/ 	.short	0x0000
        /*0012*/ 	.short	0x0000
        /*0014*/ 	.byte	0x00, 0xf0, 0xe1, 0x10


	//----- nvinfo : EIATTR_SPARSE_MMA_MASK
	.align		4
.L_170:
        /*0018*/ 	.byte	0x03, 0x50
        /*001a*/ 	.short	0x0000


	//----- nvinfo : EIATTR_MAXREG_COUNT
	.align		4
        /*001c*/ 	.byte	0x03, 0x1b
        /*001e*/ 	.short	0x00ff


	//----- nvinfo : EIATTR_MERCURY_ISA_VERSION
	.align		4
        /*0020*/ 	.byte	0x03, 0x5f
        /*0022*/ 	.short	0x0101


	//----- nvinfo : EIATTR_VRC_CTA_INIT_COUNT
	.align		4
        /*0024*/ 	.byte	0x02, 0x4a
	.zero		1
	.zero		1


	//----- nvinfo : EIATTR_EXIT_INSTR_OFFSETS
	.align		4
        /*0028*/ 	.byte	0x04, 0x1c
        /*002a*/ 	.short	(.L_172 - .L_171)


	//   ....[0]....
.L_171:
        /*002c*/ 	.word	0x00000010


	//----- nvinfo : EIATTR_MAX_THREADS
	.align		4
.L_172:
        /*0030*/ 	.byte	0x04, 0x05
        /*0032*/ 	.short	(.L_174 - .L_173)
.L_173:
        /*0034*/ 	.word	0x00000080
        /*0038*/ 	.word	0x00000001
        /*003c*/ 	.word	0x00000001


	//----- nvinfo : EIATTR_CBANK_PARAM_SIZE
	.align		4
.L_174:
        /*0040*/ 	.byte	0x03, 0x19
        /*0042*/ 	.short	0x0438


	//----- nvinfo : EIATTR_PARAM_CBANK
	.align		4
        /*0044*/ 	.byte	0x04, 0x0a
        /*0046*/ 	.short	(.L_176 - .L_175)
	.align		4
.L_175:
        /*0048*/ 	.word	index@(.nv.constant0._ZN7cutlass13device_kernelIN5flash19enable_sm80_to_sm89INS1_16FlashAttnFwdSm80INS1_25CollectiveMainloopFwdSm80ILi4ELi1ELb0EN4cute5tupleIJNS5_1CILi128EEENS7_ILi80EEENS7_ILi64EEEEEELi64ENS_6half_tEfNS_4arch4Sm80ELb0ELb1ELb1ELb1ELb1ELb0ELb1ELb1EEENS1_21CollectiveEpilogueFwdINS6_IJS8_SA_S9_EEENS6_IJNS7_ILi1EEESI_SI_EEESC_SE_Li128ELb1ELb1ELb1ELb0EEENS1_36VarlenDynamicPersistentTileSchedulerILi128ELi80ELi128ELi128ELb1ELb1ELb0ELb1ELb0ELb1EEEEEEEEEvNT_6ParamsE)
        /*004c*/ 	.short	0x0380
        /*004e*/ 	.short	0x0438


	//----- nvinfo : EIATTR_SW_WAR
	.align		4
.L_176:
        /*0050*/ 	.byte	0x04, 0x36
        /*0052*/ 	.short	(.L_178 - .L_177)
.L_177:
        /*0054*/ 	.word	0x00000008
.L_178:


//--------------------- .nv.info._ZN7cutlass13device_kernelIN5flash19enable_sm80_to_sm89INS1_16FlashAttnFwdSm80INS1_25CollectiveMainloopFwdSm80ILi4ELi1ELb0EN4cute5tupleIJNS5_1CILi128EEENS7_ILi80EEENS7_ILi64EEEEEELi64ENS_6half_tEfNS_4arch4Sm80ELb0ELb1ELb1ELb1ELb1ELb1ELb1ELb1EEENS1_21CollectiveEpilogueFwdINS6_IJS8_SA_S9_EEENS6_IJNS7_ILi1EEESI_SI_EEESC_SE_Li128ELb1ELb1ELb1ELb0EEENS1_36VarlenDynamicPersistentTileSchedulerILi128ELi80ELi128ELi128ELb1ELb1ELb0ELb1ELb0ELb1EEEEEEEEEvNT_6ParamsE --------------------------
	.section	.nv.info._ZN7cutlass13device_kernelIN5flash19enable_sm80_to_sm89INS1_16FlashAttnFwdSm80INS1_25CollectiveMainloopFwdSm80ILi4ELi1ELb0EN4cute5tupleIJNS5_1CILi128EEENS7_ILi80EEENS7_ILi64EEEEEELi64ENS_6half_tEfNS_4arch4Sm80ELb0ELb1ELb1ELb1ELb1ELb1ELb1ELb1EEENS1_21CollectiveEpilogueFwdINS6_IJS8_SA_S9_EEENS6_IJNS7_ILi1EEESI_SI_EEESC_SE_Li128ELb1ELb1ELb1ELb0EEENS1_36VarlenDynamicPersistentTileSchedulerILi128ELi80ELi128ELi128ELb1ELb1ELb0ELb1ELb0ELb1EEEEEEEEEvNT_6ParamsE,"",@"SHT_CUDA_INFO"
	.sectionflags	@""
	.align	4


	//----- nvinfo : EIATTR_CUDA_API_VERSION
	.align		4
        /*0000*/ 	.byte	0x04, 0x37
        /*0002*/ 	.short	(.L_180 - .L_179)
.L_179:
        /*0004*/ 	.word	0x00000082


	//----- nvinfo : EIATTR_KPARAM_INFO
	.align		4
.L_180:
        /*0008*/ 	.byte	0x04, 0x17
        /*000a*/ 	.short	(.L_182 - .L_181)
.L_181:
        /*000c*/ 	.word	0x00000000
        /*0010*/ 	.short	0x0000
        /*0012*/ 	.short	0x0000
        /*0014*/ 	.byte	0x00, 0xf0, 0xe1, 0x10


	//----- nvinfo : EIATTR_SPARSE_MMA_MASK
	.align		4
.L_182:
        /*0018*/ 	.byte	0x03, 0x50
        /*001a*/ 	.short	0x0000


	//----- nvinfo : EIATTR_MAXREG_COUNT
	.align		4
        /*001c*/ 	.byte	0x03, 0x1b
        /*001e*/ 	.short	0x00ff


	//----- nvinfo : EIATTR_MERCURY_ISA_VERSION
	.align		4
        /*0020*/ 	.byte	0x03, 0x5f
        /*0022*/ 	.short	0x0101


	//----- nvinfo : EIATTR_VRC_CTA_INIT_COUNT
	.align		4
        /*0024*/ 	.byte	0x02, 0x4a
	.zero		1
	.zero		1


	//----- nvinfo : EIATTR_EXIT_INSTR_OFFSETS
	.align		4
        /*0028*/ 	.byte	0x04, 0x1c
        /*002a*/ 	.short	(.L_184 - .L_183)


	//   ....[0]....
.L_183:
        /*002c*/ 	.word	0x00000010


	//----- nvinfo : EIATTR_MAX_THREADS
	.align		4
.L_184:
        /*0030*/ 	.byte	0x04, 0x05
        /*0032*/ 	.short	(.L_186 - .L_185)
.L_185:
        /*0034*/ 	.word	0x00000080
        /*0038*/ 	.word	0x00000001
        /*003c*/ 	.word	0x00000001


	//----- nvinfo : EIATTR_CBANK_PARAM_SIZE
	.align		4
.L_186:
        /*0040*/ 	.byte	0x03, 0x19
        /*0042*/ 	.short	0x0438


	//----- nvinfo : EIATTR_PARAM_CBANK
	.align		4
        /*0044*/ 	.byte	0x04, 0x0a
        /*0046*/ 	.short	(.L_188 - .L_187)
	.align		4
.L_187:
        /*0048*/ 	.word	index@(.nv.constant0._ZN7cutlass13device_kernelIN5flash19enable_sm80_to_sm89INS1_16FlashAttnFwdSm80INS1_25CollectiveMainloopFwdSm80ILi4ELi1ELb0EN4cute5tupleIJNS5_1CILi128EEENS7_ILi80EEENS7_ILi64EEEEEELi64ENS_6half_tEfNS_4arch4Sm80ELb0ELb1ELb1ELb1ELb1ELb1ELb1ELb1EEENS1_21CollectiveEpilogueFwdINS6_IJS8_SA_S9_EEENS6_IJNS7_ILi1EEESI_SI_EEESC_SE_Li128ELb1ELb1ELb1ELb0EEENS1_36VarlenDynamicPersistentTileSchedulerILi128ELi80ELi128ELi128ELb1ELb1ELb0ELb1ELb0ELb1EEEEEEEEEvNT_6ParamsE)
        /*004c*/ 	.short	0x0380
        /*004e*/ 	.short	0x0438


	//----- nvinfo : EIATTR_SW_WAR
	.align		4
.L_188:
        /*0050*/ 	.byte	0x04, 0x36
        /*0052*/ 	.short	(.L_190 - .L_189)
.L_189:
        /*0054*/ 	.word	0x00000008
.L_190:


//--------------------- .nv.info._ZN7cutlass13device_kernelIN5flash19enable_sm80_to_sm89INS1_16FlashAttnFwdSm80INS1_25CollectiveMainloopFwdSm80ILi4ELi1ELb0EN4cute5tupleIJNS5_1CILi128EEENS7_ILi112EEENS7_ILi64EEEEEELi64ENS_6half_tEfNS_4arch4Sm80ELb1ELb0ELb1ELb0ELb1ELb0ELb1ELb1EEENS1_21CollectiveEpilogueFwdINS6_IJS8_SA_S9_EEENS6_IJNS7_ILi1EEESI_SI_EEESC_SE_Li128ELb0ELb1ELb1ELb0EEENS1_30DynamicPersistentTileSchedulerILi128ELi128ELb1ELb1ELb0EEEEEEEEEvNT_6ParamsE --------------------------
	.section	.nv.info._ZN7cutlass13device_kernelIN5flash19enable_sm80_to_sm89INS1_16FlashAttnFwdSm80INS1_25CollectiveMainloopFwdSm80ILi4ELi1ELb0EN4cute5tupleIJNS5_1CILi128EEENS7_ILi112EEENS7_ILi64EEEEEELi64ENS_6half_tEfNS_4arch4Sm80ELb1ELb0ELb1ELb0ELb1ELb0ELb1ELb1EEENS1_21CollectiveEpilogueFwdINS6_IJS8_SA_S9_EEENS6_IJNS7_ILi1EEESI_SI_EEESC_SE_Li128ELb0ELb1ELb1ELb0EEENS1_30DynamicPersistentTileSchedulerILi128ELi128ELb1ELb1ELb0EEEEEEEEEvNT_6ParamsE,"",@"SHT_CUDA_INFO"
	.sectionflags	@""
	.align	4


	//----- nvinfo : EIATTR_CUDA_API_VERSION
	.align		4
        /*0000*/ 	.byte	0x04, 0x37
        /*0002*/ 	.short	(.L_192 - .L_191)
.L_191:
        /*0004*/ 	.word	0x00000082


	//----- nvinfo : EIATTR_KPARAM_INFO
	.align		4
.L_192:
        /*0008*/ 	.byte	0x04, 0x17
        /*000a*/ 	.short	(.L_194 - .L_193)
.L_193:
        /*000c*/ 	.word	0x00000000
        /*0010*/ 	.short	0x0000
        /*0012*/ 	.short	0x0000
        /*0014*/ 	.byte	0x00, 0xf0, 0xa1, 0x10


	//----- nvinfo : EIATTR_SPARSE_MMA_MASK
	.align		4
.L_194:
        /*0018*/ 	.byte	0x03, 0x50
        /*001a*/ 	.short	0x0000


	//----- nvinfo : EIATTR_MAXREG_COUNT
	.align		4
        /*001c*/ 	.byte	0x03, 0x1b
        /*001e*/ 	.short	0x00ff


	//----- nvinfo : EIATTR_MERCURY_ISA_VERSION
	.align		4
        /*0020*/ 	.byte	0x03, 0x5f
        /*0022*/ 	.short	0x0101


	//----- nvinfo : EIATTR_VRC_CTA_INIT_COUNT
	.align		4
        /*0024*/ 	.byte	0x02, 0x4a
	.zero		1
	.zero		1


	//----- nvinfo : EIATTR_EXIT_INSTR_OFFSETS
	.align		4
        /*0028*/ 	.byte	0x04, 0x1c
        /*002a*/ 	.short	(.L_196 - .L_195)


	//   ....[0]....
.L_195:
        /*002c*/ 	.word	0x00000010


	//----- nvinfo : EIATTR_MAX_THREADS
	.align		4
.L_196:
        /*0030*/ 	.byte	0x04, 0x05
        /*0032*/ 	.short	(.L_198 - .L_197)
.L_197:
        /*0034*/ 	.word	0x00000080
        /*0038*/ 	.word	0x00000001
        /*003c*/ 	.word	0x00000001


	//----- nvinfo : EIATTR_CBANK_PARAM_SIZE
	.align		4
.L_198:
        /*0040*/ 	.byte	0x03, 0x19
        /*0042*/ 	.short	0x0428


	//----- nvinfo : EIATTR_PARAM_CBANK
	.align		4
        /*0044*/ 	.byte	0x04, 0x0a
        /*0046*/ 	.short	(.L_200 - .L_199)
	.align		4
.L_199:
        /*0048*/ 	.word	index@(.nv.constant0._ZN7cutlass13device_kernelIN5flash19enable_sm80_to_sm89INS1_16FlashAttnFwdSm80INS1_25CollectiveMainloopFwdSm80ILi4ELi1ELb0EN4cute5tupleIJNS5_1CILi128EEENS7_ILi112EEENS7_ILi64EEEEEELi64ENS_6half_tEfNS_4arch4Sm80ELb1ELb0ELb1ELb0ELb1ELb0ELb1ELb1EEENS1_21CollectiveEpilogueFwdINS6_IJS8_SA_S9_EEENS6_IJNS7_ILi1EEESI_SI_EEESC_SE_Li128ELb0ELb1ELb1ELb0EEENS1_30DynamicPersistentTileSchedulerILi128ELi128ELb1ELb1ELb0EEEEEEEEEvNT_6ParamsE)
        /*004c*/ 	.short	0x0380
        /*004e*/ 	.short	0x0428


	//----- nvinfo : EIATTR_SW_WAR
	.align		4
.L_200:
        /*0050*/ 	.byte	0x04, 0x36
        /*0052*/ 	.short	(.L_202 - .L_201)
.L_201:
        /*0054*/ 	.word	0x00000008
.L_202:


//--------------------- .nv.info._ZN7cutlass13device_kernelIN5flash19enable_sm80_to_sm89INS1_16FlashAttnFwdSm80INS1_25CollectiveMainloopFwdSm80ILi4ELi1ELb0EN4cute5tupleIJNS5_1CILi128EEENS7_ILi80EEENS7_ILi64EEEEEELi64ENS_6half_tEfNS_4arch4Sm80ELb1ELb0ELb1ELb1ELb1ELb0ELb1ELb1EEENS1_21CollectiveEpilogueFwdINS6_IJS8_SA_S9_EEENS6_IJNS7_ILi1EEESI_SI_EEESC_SE_Li128ELb1ELb1ELb1ELb0EEENS1_36VarlenDynamicPersistentTileSchedulerILi128ELi80ELi128ELi128ELb1ELb1ELb0ELb1ELb1ELb1EEEEEEEEEvNT_6ParamsE --------------------------
	.section	.nv.info._ZN7cutlass13device_kernelIN5flash19enable_sm80_to_sm89INS1_16FlashAttnFwdSm80INS1_25CollectiveMainloopFwdSm80ILi4ELi1ELb0EN4cute5tupleIJNS5_1CILi128EEENS7_ILi80EEENS7_ILi64EEEEEELi64ENS_6half_tEfNS_4arch4Sm80ELb1ELb0ELb1ELb1ELb1ELb0ELb1ELb1EEENS1_21CollectiveEpilogueFwdINS6_IJS8_SA_S9_EEENS6_IJNS7_ILi1EEESI_SI_EEESC_SE_Li128ELb1ELb1ELb1ELb0EEENS1_36VarlenDynamicPersistentTileSchedulerILi128ELi80ELi128ELi128ELb1ELb1ELb0ELb1ELb1ELb1EEEEEEEEEvNT_6ParamsE,"",@"SHT_CUDA_INFO"
	.sectionflags	@""
	.align	4


	//----- nvinfo : EIATTR_CUDA_API_VERSION
	.align		4
        /*0000*/ 	.byte	0x04, 0x37
        /*0002*/ 	.short	(.L_204 - .L_203)
.L_203:
        /*0004*/ 	.word	0x00000082


	//----- nvinfo : EIATTR_KPARAM_INFO
	.align		4
.L_204:
        /*0008*/ 	.byte	0x04, 0x17
        /*000a*/ 	.short	(.L_206 - .L_205)
.L_205:
        /*000c*/ 	.word	0x00000000
        /*0010*/ 	.short	0x0000
        /*0012*/ 	.short	0x0000
        /*0014*/ 	.byte	0x00, 0xf0, 0xe1, 0x10


	//----- nvinfo : EIATTR_SPARSE_MMA_MASK
	.align		4
.L_206:
        /*0018*/ 	.byte	0x03, 0x50
        /*001a*/ 	.short	0x0000


	//----- nvinfo : EIATTR_MAXREG_COUNT
	.align		4
        /*001c*/ 	.byte	0x03, 0x1b
        /*001e*/ 	.short	0x00ff


	//----- nvinfo : EIATTR_MERCURY_ISA_VERSION
	.align		4
        /*0020*/ 	.byte	0x03, 0x5f
        /*0022*/ 	.short	0x0101


	//----- nvinfo : EIATTR_VRC_CTA_INIT_COUNT
	.align		4
        /*0024*/ 	.byte	0x02, 0x4a
	.zero		1
	.zero		1


	//----- nvinfo : EIATTR_EXIT_INSTR_OFFSETS
	.align		4
        /*0028*/ 	.byte	0x04, 0x1c
        /*002a*/ 	.short	(.L_208 - .L_207)


	//   ....[0]....
.L_207:
        /*002c*/ 	.word	0x00000010


	//----- nvinfo : EIATTR_MAX_THREADS
	.align		4
.L_208:
        /*0030*/ 	.byte	0x04, 0x05
        /*0032*/ 	.short	(.L_210 - .L_209)
.L_209:
        /*0034*/ 	.word	0x00000080
        /*0038*/ 	.word	0x00000001
        /*003c*/ 	.word	0x00000001


	//----- nvinfo : EIATTR_CBANK_PARAM_SIZE
	.align		4
.L_210:
        /*0040*/ 	.byte	0x03, 0x19
        /*0042*/ 	.short	0x0438


	//----- nvinfo : EIATTR_PARAM_CBANK
	.align		4
        /*0044*/ 	.byte	0x04, 0x0a
        /*0046*/ 	.short	(.L_212 - .L_211)
	.align		4
.L_211:
        /*0048*/ 	.word	index@(.nv.constant0._ZN7cutlass13device_kernelIN5flash19enable_sm80_to_sm89INS1_16FlashAttnFwdSm80INS1_25CollectiveMainloopFwdSm80ILi4ELi1ELb0EN4cute5tupleIJNS5_1CILi128EEENS7_ILi80EEENS7_ILi64EEEEEELi64ENS_6half_tEfNS_4arch4Sm80ELb1ELb0ELb1ELb1ELb1ELb0ELb1ELb1EEENS1_21CollectiveEpilogueFwdINS6_IJS8_SA_S9_EEENS6_IJNS7_ILi1EEESI_SI_EEESC_SE_Li128ELb1ELb1ELb1ELb0EEENS1_36VarlenDynamicPersistentTileSchedulerILi128ELi80ELi128ELi128ELb1ELb1ELb0ELb1ELb1ELb1EEEEEEEEEvNT_6ParamsE)
        /*004c*/ 	.short	0x0380
        /*004e*/ 	.short	0x0438


	//----- nvinfo : EIATTR_SW_WAR
	.align		4
.L_212:
        /*0050*/ 	.byte	0x04, 0x36
        /*0052*/ 	.short	(.L_214 - .L_213)
.L_213:
        /*0054*/ 	.word	0x00000008
.L_214:


//--------------------- .nv.info._ZN7cutlass13device_kernelIN5flash19enable_sm80_to_sm89INS1_16FlashAttnFwdSm80INS1_25CollectiveMainloopFwdSm80ILi4ELi1ELb0EN4cute5tupleIJNS5_1CILi128EEENS7_ILi80EEENS7_ILi64EEEEEELi64ENS_6half_tEfNS_4arch4Sm80ELb1ELb0ELb1ELb1ELb1ELb1ELb1ELb1EEENS1_21CollectiveEpilogueFwdINS6_IJS8_SA_S9_EEENS6_IJNS7_ILi1EEESI_SI_EEESC_SE_Li128ELb1ELb1ELb1ELb0EEENS1_36VarlenDynamicPersistentTileSchedulerILi128ELi80ELi128ELi128ELb1ELb1ELb0ELb1ELb1ELb1EEEEEEEEEvNT_6ParamsE --------------------------
	.section	.nv.info._ZN7cutlass13device_kernelIN5flash19enable_sm80_to_sm89INS1_16FlashAttnFwdSm80INS1_25CollectiveMainloopFwdSm80ILi4ELi1ELb0EN4cute5tupleIJNS5_1CILi128EEENS7_ILi80EEENS7_ILi64EEEEEELi64ENS_6half_tEfNS_4arch4Sm80ELb1ELb0ELb1ELb1ELb1ELb1ELb1ELb1EEENS1_21CollectiveEpilogueFwdINS6_IJS8_SA_S9_EEENS6_IJNS7_ILi1EEESI_SI_EEESC_SE_Li128ELb1ELb1ELb1ELb0EEENS1_36VarlenDynamicPersistentTileSchedulerILi128ELi80ELi128ELi128ELb1ELb1ELb0ELb1ELb1ELb1EEEEEEEEEvNT_6ParamsE,"",@"SHT_CUDA_INFO"
	.sectionflags	@""
	.align	4


	//----- nvinfo : EIATTR_CUDA_API_VERSION
	.align		4
        /*0000*/ 	.byte	0x04, 0x37
        /*0002*/ 	.short	(.L_216 - .L_215)
.L_215:
        /*0004*/ 	.word	0x00000082


	//----- nvinfo : EIATTR_KPARAM_INFO
	.align		4
.L_216:
        /*0008*/ 	.byte	0x04, 0x17
        /*000a*/ 	.short	(.L_218 - .L_217)
.L_217:
        /*000c*/ 	.word	0x00000000
        /*0010*/ 	.short	0x0000
        /*0012*/ 	.short	0x0000
        /*0014*/ 	.byte	0x00, 0xf0, 0xe1, 0x10


	//----- nvinfo : EIATTR_SPARSE_MMA_MASK
	.align		4
.L_218:
        /*0018*/ 	.byte	0x03, 0x50
        /*001a*/ 	.short	0x0000


	//----- nvinfo : EIATTR_MAXREG_COUNT
	.align		4
        /*001c*/ 	.byte	0x03, 0x1b
        /*001e*/ 	.short	0x00ff


	//----- nvinfo : EIATTR_MERCURY_ISA_VERSION
	.align		4
        /*0020*/ 	.byte	0x03, 0x5f
        /*0022*/ 	.short	0x0101


	//----- nvinfo : EIATTR_VRC_CTA_INIT_COUNT
	.align		4
        /*0024*/ 	.byte	0x02, 0x4a
	.zero		1
	.zero		1


	//----- nvinfo : EIATTR_EXIT_INSTR_OFFSETS
	.align		4
        /*0028*/ 	.byte	0x04, 0x1c
        /*002a*/ 	.short	(.L_220 - .L_219)


	//   ....[0]....
.L_219:
        /*002c*/ 	.word	0x00000010


	//----- nvinfo : EIATTR_MAX_THREADS
	.align		4
.L_220:
        /*0030*/ 	.byte	0x04, 0x05
        /*0032*/ 	.short	(.L_222 - .L_221)
.L_221:
        /*0034*/ 	.word	0x00000080
        /*0038*/ 	.word	0x00000001
        /*003c*/ 	.word	0x00000001


	//----- nvinfo : EIATTR_CBANK_PARAM_SIZE
	.align		4
.L_222:
        /*0040*/ 	.byte	0x03, 0x19
        /*0042*/ 	.short	0x0438


	//----- nvinfo : EIATTR_PARAM_CBANK
	.align		4
        /*0044*/ 	.byte	0x04, 0x0a
        /*0046*/ 	.short	(.L_224 - .L_223)
	.align		4
.L_223:
        /*0048*/ 	.word	index@(.nv.constant0._ZN7cutlass13device_kernelIN5flash19enable_sm80_to_sm89INS1_16FlashAttnFwdSm80INS1_25CollectiveMainloopFwdSm80ILi4ELi1ELb0EN4cute5tupleIJNS5_1CILi128EEENS7_ILi80EEENS7_ILi64EEEEEELi64ENS_6half_tEfNS_4arch4Sm80ELb1ELb0ELb1ELb1ELb1ELb1ELb1ELb1EEENS1_21CollectiveEpilogueFwdINS6_IJS8_SA_S9_EEENS6_IJNS7_ILi1EEESI_SI_EEESC_SE_Li128ELb1ELb1ELb1ELb0EEENS1_36VarlenDynamicPersistentTileSchedulerILi128ELi80ELi128ELi128ELb1ELb1ELb0ELb1ELb1ELb1EEEEEEEEEvNT_6ParamsE)
        /*004c*/ 	.short	0x0380
        /*004e*/ 	.short	0x0438


	//----- nvinfo : EIATTR_SW_WAR
	.align		4
.L_224:
        /*0050*/ 	.byte	0x04, 0x36
        /*0052*/ 	.short	(.L_226 - .L_225)
.L_225:
        /*0054*/ 	.word	0x00000008
.L_226:


//--------------------- .nv.info._ZN7cutlass13device_kernelIN5flash19enable_sm80_to_sm89INS1_16FlashAttnFwdSm80INS1_25CollectiveMainloopFwdSm80ILi4ELi1ELb0EN4cute5tupleIJNS5_1CILi128EEENS7_ILi112EEENS7_ILi64EEEEEELi64ENS_6half_tEfNS_4arch4Sm80ELb0ELb0ELb0ELb0ELb1ELb0ELb1ELb1EEENS1_21CollectiveEpilogueFwdINS6_IJS8_SA_S9_EEENS6_IJNS7_ILi1EEESI_SI_EEESC_SE_Li128ELb0ELb1ELb1ELb0EEENS1_19SingleTileSchedulerILb0ELb1ELb1ELi128EEEEEEEEEvNT_6ParamsE --------------------------
	.section	.nv.info._ZN7cutlass13device_kernelIN5flash19enable_sm80_to_sm89INS1_16FlashAttnFwdSm80INS1_25CollectiveMainloopFwdSm80ILi4ELi1ELb0EN4cute5tupleIJNS5_1CILi128EEENS7_ILi112EEENS7_ILi64EEEEEELi64ENS_6half_tEfNS_4arch4Sm80ELb0ELb0ELb0ELb0ELb1ELb0ELb1ELb1EEENS1_21CollectiveEpilogueFwdINS6_IJS8_SA_S9_EEENS6_IJNS7_ILi1EEESI_SI_EEESC_SE_Li128ELb0ELb1ELb1ELb0EEENS1_19SingleTileSchedulerILb0ELb1ELb1ELi128EEEEEEEEEvNT_6ParamsE,"",@"SHT_CUDA_INFO"
	.sectionflags	@""
	.align	4


	//----- nvinfo : EIATTR_CUDA_API_VERSION
	.align		4
        /*0000*/ 	.byte	0x04, 0x37
        /*0002*/ 	.short	(.L_228 - .L_227)
.L_227:
        /*0004*/ 	.word	0x00000082


	//----- nvinfo : EIATTR_KPARAM_INFO
	.align		4
.L_228:
        /*0008*/ 	.byte	0x04, 0x17
        /*000a*/ 	.short	(.L_230 - .L_229)
.L_229:
        /*000c*/ 	.word	0x00000000
        /*0010*/ 	.short	0x0000
        /*0012*/ 	.short	0x0000
        /*0014*/ 	.byte	0x00, 0xf0, 0x61, 0x10


	//----- nvinfo : EIATTR_SPARSE_MMA_MASK
	.align		4
.L_230:
        /*0018*/ 	.byte	0x03, 0x50
        /*001a*/ 	.short	0x0000


	//----- nvinfo : EIATTR_MAXREG_COUNT
	.align		4
        /*001c*/ 	.byte	0x03, 0x1b
        /*001e*/ 	.short	0x00ff


	//----- nvinfo : EIATTR_MERCURY_ISA_VERSION
	.align		4
        /*0020*/ 	.byte	0x03, 0x5f
        /*0022*/ 	.short	0x0101


	//----- nvinfo : EIATTR_VRC_CTA_INIT_COUNT
	.align		4
        /*0024*/ 	.byte	0x02, 0x4a
	.zero		1
	.zero		1


	//----- nvinfo : EIATTR_EXIT_INSTR_OFFSETS
	.align		4
        /*0028*/ 	.byte	0x04, 0x1c
        /*002a*/ 	.short	(.L_232 - .L_231)


	//   ....[0]....
.L_231:
        /*002c*/ 	.word	0x00000010


	//----- nvinfo : EIATTR_MAX_THREADS
	.align		4
.L_232:
        /*0030*/ 	.byte	0x04, 0x05
        /*0032*/ 	.short	(.L_234 - .L_233)
.L_233:
        /*0034*/ 	.word	0x00000080
        /*0038*/ 	.word	0x00000001
        /*003c*/ 	.word	0x00000001


	//----- nvinfo : EIATTR_CBANK_PARAM_SIZE
	.align		4
.L_234:
        /*0040*/ 	.byte	0x03, 0x19
        /*0042*/ 	.short	0x0418


	//----- nvinfo : EIATTR_PARAM_CBANK
	.align		4
        /*0044*/ 	.byte	0x04, 0x0a
        /*0046*/ 	.short	(.L_236 - .L_235)
	.align		4
.L_235:
        /*0048*/ 	.word	index@(.nv.constant0._ZN7cutlass13device_kernelIN5flash19enable_sm80_to_sm89INS1_16FlashAttnFwdSm80INS1_25CollectiveMainloopFwdSm80ILi4ELi1ELb0EN4cute5tupleIJNS5_1CILi128EEENS7_ILi112EEENS7_ILi64EEEEEELi64ENS_6half_tEfNS_4arch4Sm80ELb0ELb0ELb0ELb0ELb1ELb0ELb1ELb1EEENS1_21CollectiveEpilogueFwdINS6_IJS8_SA_S9_EEENS6_IJNS7_ILi1EEESI_SI_EEESC_SE_Li128ELb0ELb1ELb1ELb0EEENS1_19SingleTileSchedulerILb0ELb1ELb1ELi128EEEEEEEEEvNT_6ParamsE)
        /*004c*/ 	.short	0x0380
        /*004e*/ 	.short	0x0418


	//----- nvinfo : EIATTR_SW_WAR
	.align		4
.L_236:
        /*0050*/ 	.byte	0x04, 0x36
        /*0052*/ 	.short	(.L_238 - .L_237)
.L_237:
        /*0054*/ 	.word	0x00000008
.L_238:


//--------------------- .nv.info._ZN7cutlass13device_kernelIN5flash19enable_sm80_to_sm89INS1_16FlashAttnFwdSm80INS1_25CollectiveMainloopFwdSm80ILi4ELi1ELb0EN4cute5tupleIJNS5_1CILi128EEENS7_ILi80EEENS7_ILi64EEEEEELi64ENS_6half_tEfNS_4arch4Sm80ELb0ELb0ELb0ELb1ELb1ELb0ELb1ELb1EEENS1_21CollectiveEpilogueFwdINS6_IJS8_SA_S9_EEENS6_IJNS7_ILi1EEESI_SI_EEESC_SE_Li128ELb1ELb1ELb1ELb0EEENS1_36VarlenDynamicPersistentTileSchedulerILi128ELi80ELi128ELi128ELb1ELb1ELb0ELb0ELb1ELb1EEEEEEEEEvNT_6ParamsE --------------------------
	.section	.nv.info._ZN7cutlass13device_kernelIN5flash19enable_sm80_to_sm89INS1_16FlashAttnFwdSm80INS1_25CollectiveMainloopFwdSm80ILi4ELi1ELb0EN4cute5tupleIJNS5_1CILi128EEENS7_ILi80EEENS7_ILi64EEEEEELi64ENS_6half_tEfNS_4arch4Sm80ELb0ELb0ELb0ELb1ELb1ELb0ELb1ELb1EEENS1_21CollectiveEpilogueFwdINS6_IJS8_SA_S9_EEENS6_IJNS7_ILi1EEESI_SI_EEESC_SE_Li128ELb1ELb1ELb1ELb0EEENS1_36VarlenDynamicPersistentTileSchedulerILi128ELi80ELi128ELi128ELb1ELb1ELb0ELb0ELb1ELb1EEEEEEEEEvNT_6ParamsE,"",@"SHT_CUDA_INFO"
	.sectionflags	@""
	.align	4


	//----- nvinfo : EIATTR_CUDA_API_VERSION
	.align		4
        /*0000*/ 	.byte	0x04, 0x37
        /*0002*/ 	.short	(.L_240 - .L_239)
.L_239:
        /*0004*/ 	.word	0x00000082


	//----- nvinfo : EIATTR_KPARAM_INFO
	.align		4
.L_240:
        /*0008*/ 	.byte	0x04, 0x17
        /*000a*/ 	.short	(.L_242 - .L_241)
.L_241:
        /*000c*/ 	.word	0x00000000
        /*0010*/ 	.short	0x0000
        /*0012*/ 	.short	0x0000
        /*0014*/ 	.byte	0x00, 0xf0, 0xe1, 0x10


	//----- nvinfo : EIATTR_SPARSE_MMA_MASK
	.align		4
.L_242:
        /*0018*/ 	.byte	0x03, 0x50
        /*001a*/ 	.short	0x0000


	//----- nvinfo : EIATTR_MAXREG_COUNT
	.align		4
        /*001c*/ 	.byte	0x03, 0x1b
        /*001e*/ 	.short	0x00ff


	//----- nvinfo : EIATTR_MERCURY_ISA_VERSION
	.align		4
        /*0020*/ 	.byte	0x03, 0x5f
        /*0022*/ 	.short	0x0101


	//----- nvinfo : EIATTR_VRC_CTA_INIT_COUNT
	.align		4
        /*0024*/ 	.byte	0x02, 0x4a
	.zero		1
	.zero		1


	//----- nvinfo : EIATTR_EXIT_INSTR_OFFSETS
	.align		4
        /*0028*/ 	.byte	0x04, 0x1c
        /*002a*/ 	.short	(.L_244 - .L_243)


	//   ....[0]....
.L_243:
        /*002c*/ 	.word	0x00000010


	//----- nvinfo : EIATTR_MAX_THREADS
	.align		4
.L_244:
        /*0030*/ 	.byte	0x04, 0x05
        /*0032*/ 	.short	(.L_246 - .L_245)
.L_245:
        /*0034*/ 	.word	0x00000080
        /*0038*/ 	.word	0x00000001
        /*003c*/ 	.word	0x00000001


	//----- nvinfo : EIATTR_CBANK_PARAM_SIZE
	.align		4
.L_246:
        /*0040*/ 	.byte	0x03, 0x19
        /*0042*/ 	.short	0x0438


	//----- nvinfo : EIATTR_PARAM_CBANK
	.align		4
        /*0044*/ 	.byte	0x04, 0x0a
        /*0046*/ 	.short	(.L_248 - .L_247)
	.align		4
.L_247:
        /*0048*/ 	.word	index@(.nv.constant0._ZN7cutlass13device_kernelIN5flash19enable_sm80_to_sm89INS1_16FlashAttnFwdSm80INS1_25CollectiveMainloopFwdSm80ILi4ELi1ELb0EN4cute5tupleIJNS5_1CILi128EEENS7_ILi80EEENS7_ILi64EEEEEELi64ENS_6half_tEfNS_4arch4Sm80ELb0ELb0ELb0ELb1ELb1ELb0ELb1ELb1EEENS1_21CollectiveEpilogueFwdINS6_IJS8_SA_S9_EEENS6_IJNS7_ILi1EEESI_SI_EEESC_SE_Li128ELb1ELb1ELb1ELb0EEENS1_36VarlenDynamicPersistentTileSchedulerILi128ELi80ELi128ELi128ELb1ELb1ELb0ELb0ELb1ELb1EEEEEEEEEvNT_6ParamsE)
        /*004c*/ 	.short	0x0380
        /*004e*/ 	.short	0x0438


	//----- nvinfo : EIATTR_SW_WAR
	.align		4
.L_248:
        /*0050*/ 	.byte	0x04, 0x36
        /*0052*/ 	.short	(.L_250 - .L_249)
.L_249:
        /*0054*/ 	.word	0x00000008
.L_250:


//--------------------- .nv.info._ZN7cutlass13device_kernelIN5flash19enable_sm80_to_sm89INS1_16FlashAttnFwdSm80INS1_25CollectiveMainloopFwdSm80ILi4ELi1ELb0EN4cute5tupleIJNS5_1CILi128EEENS7_ILi80EEENS7_ILi64EEEEEELi64ENS_6half_tEfNS_4arch4Sm80ELb0ELb0ELb0ELb1ELb1ELb1ELb1ELb1EEENS1_21CollectiveEpilogueFwdINS6_IJS8_SA_S9_EEENS6_IJNS7_ILi1EEESI_SI_EEESC_SE_Li128ELb1ELb1ELb1ELb0EEENS1_36VarlenDynamicPersistentTileSchedulerILi128ELi80ELi128ELi128ELb1ELb1ELb0ELb0ELb1ELb1EEEEEEEEEvNT_6ParamsE --------------------------
	.section	.nv.info._ZN7cutlass13device_kernelIN5flash19enable_sm80_to_sm89INS1_16FlashAttnFwdSm80INS1_25CollectiveMainloopFwdSm80ILi4ELi1ELb0EN4cute5tupleIJNS5_1CILi128EEENS7_ILi80EEENS7_ILi64EEEEEELi64ENS_6half_tEfNS_4arch4Sm80ELb0ELb0ELb0ELb1ELb1ELb1ELb1ELb1EEENS1_21CollectiveEpilogueFwdINS6_IJS8_SA_S9_EEENS6_IJNS7_ILi1EEESI_SI_EEESC_SE_Li128ELb1ELb1ELb1ELb0EEENS1_36VarlenDynamicPersistentTileSchedulerILi128ELi80ELi128ELi128ELb1ELb1ELb0ELb0ELb1ELb1EEEEEEEEEvNT_6ParamsE,"",@"SHT_CUDA_INFO"
	.sectionflags	@""
	.align	4


	//----- nvinfo : EIATTR_CUDA_API_VERSION
	.align		4
        /*0000*/ 	.byte	0x04, 0x37
        /*0002*/ 	.short	(.L_252 - .L_251)
.L_251:
        /*0004*/ 	.word	0x00000082


	//----- nvinfo : EIATTR_KPARAM_INFO
	.align		4
.L_252:
        /*0008*/ 	.byte	0x04, 0x17
        /*000a*/ 	.short	(.L_254 - .L_253)
.L_253:
        /*000c*/ 	.word	0x00000000
        /*0010*/ 	.short	0x0000
        /*0012*/ 	.short	0x0000
        /*0014*/ 	.byte	0x00, 0xf0, 0xe1, 0x10


	//----- nvinfo : EIATTR_SPARSE_MMA_MASK
	.align		4
.L_254:
        /*0018*/ 	.byte	0x03, 0x50
        /*001a*/ 	.short	0x0000


	//----- nvinfo : EIATTR_MAXREG_COUNT
	.align		4
        /*001c*/ 	.byte	0x03, 0x1b
        /*001e*/ 	.short	0x00ff


	//----- nvinfo : EIATTR_MERCURY_ISA_VERSION
	.align		4
        /*0020*/ 	.byte	0x03, 0x5f
        /*0022*/ 	.short	0x0101


	//----- nvinfo : EIATTR_VRC_CTA_INIT_COUNT
	.align		4
        /*0024*/ 	.byte	0x02, 0x4a
	.zero		1
	.zero		1


	//----- nvinfo : EIATTR_EXIT_INSTR_OFFSETS
	.align		4
        /*0028*/ 	.byte	0x04, 0x1c
        /*002a*/ 	.short	(.L_256 - .L_255)


	//   ....[0]....
.L_255:
        /*002c*/ 	.word	0x00000010


	//----- nvinfo : EIATTR_MAX_THREADS
	.align		4
.L_256:
        /*0030*/ 	.byte	0x04, 0x05
        /*0032*/ 	.short	(.L_258 - .L_257)
.L_257:
        /*0034*/ 	.word	0x00000080
        /*0038*/ 	.word	0x00000001
        /*003c*/ 	.word	0x00000001


	//----- nvinfo : EIATTR_CBANK_PARAM_SIZE
	.align		4
.L_258:
        /*0040*/ 	.byte	0x03, 0x19
        /*0042*/ 	.short	0x0438


	//----- nvinfo : EIATTR_PARAM_CBANK
	.align		4
        /*0044*/ 	.byte	0x04, 0x0a
        /*0046*/ 	.short	(.L_260 - .L_259)
	.align		4
.L_259:
        /*0048*/ 	.word	index@(.nv.constant0._ZN7cutlass13device_kernelIN5flash19enable_sm80_to_sm89INS1_16FlashAttnFwdSm80INS1_25CollectiveMainloopFwdSm80ILi4ELi1ELb0EN4cute5tupleIJNS5_1CILi128EEENS7_ILi80EEENS7_ILi64EEEEEELi64ENS_6half_tEfNS_4arch4Sm80ELb0ELb0ELb0ELb1ELb1ELb1ELb1ELb1EEENS1_21CollectiveEpilogueFwdINS6_IJS8_SA_S9_EEENS6_IJNS7_ILi1EEESI_SI_EEESC_SE_Li128ELb1ELb1ELb1ELb0EEENS1_36VarlenDynamicPersistentTileSchedulerILi128ELi80ELi128ELi128ELb1ELb1ELb0ELb0ELb1ELb1EEEEEEEEEvNT_6ParamsE)
        /*004c*/ 	.short	0x0380
        /*004e*/ 	.short	0x0438


	//----- nvinfo : EIATTR_SW_WAR
	.align		4
.L_260:
        /*0050*/ 	.byte	0x04, 0x36
        /*0052*/ 	.short	(.L_262 - .L_261)
.L_261:
        /*0054*/ 	.word	0x00000008
.L_262:


//--------------------- .nv.info._ZN7cutlass13device_kernelIN5flash19enable_sm80_to_sm89INS1_16FlashAttnFwdSm80INS1_25CollectiveMainloopFwdSm80ILi4ELi1ELb0EN4cute5tupleIJNS5_1CILi128EEENS7_ILi96EEENS7_ILi64EEEEEELi64ENS_6half_tEfNS_4arch4Sm80ELb0ELb1ELb0ELb0ELb1ELb0ELb1ELb1EEENS1_21CollectiveEpilogueFwdINS6_IJS8_SA_S9_EEENS6_IJNS7_ILi1EEESI_SI_EEESC_SE_Li128ELb0ELb1ELb1ELb0EEENS1_19SingleTileSchedulerILb0ELb1ELb1ELi128EEEEEEEEEvNT_6ParamsE --------------------------
	.section	.nv.info._ZN7cutlass13device_kernelIN5flash19enable_sm80_to_sm89INS1_16FlashAttnFwdSm80INS1_25CollectiveMainloopFwdSm80ILi4ELi1ELb0EN4cute5tupleIJNS5_1CILi128EEENS7_ILi96EEENS7_ILi64EEEEEELi64ENS_6half_tEfNS_4arch4Sm80ELb0ELb1ELb0ELb0ELb1ELb0ELb1ELb1EEENS1_21CollectiveEpilogueFwdINS6_IJS8_SA_S9_EEENS6_IJNS7_ILi1EEESI_SI_EEESC_SE_Li128ELb0ELb1ELb1ELb0EEENS1_19SingleTileSchedulerILb0ELb1ELb1ELi128EEEEEEEEEvNT_6ParamsE,"",@"SHT_CUDA_INFO"
	.sectionflags	@""
	.align	4


	//----- nvinfo : EIATTR_CUDA_API_VERSION
	.align		4
        /*0000*/ 	.byte	0x04, 0x37
        /*0002*/ 	.short	(.L_264 - .L_263)
.L_263:
        /*0004*/ 	.word	0x00000082


	//----- nvinfo : EIATTR_KPARAM_INFO
	.align		4
.L_264:
        /*0008*/ 	.byte	0x04, 0x17
        /*000a*/ 	.short	(.L_266 - .L_265)
.L_265:
        /*000c*/ 	.word	0x00000000
        /*0010*/ 	.short	0x0000
        /*0012*/ 	.short	0x0000
        /*0014*/ 	.byte	0x00, 0xf0, 0x61, 0x10


	//----- nvinfo : EIATTR_SPARSE_MMA_MASK
	.align		4
.L_266:
        /*0018*/ 	.byte	0x03, 0x50
        /*001a*/ 	.short	0x0000


	//----- nvinfo : EIATTR_MAXREG_COUNT
	.align		4
        /*001c*/ 	.byte	0x03, 0x1b
        /*001e*/ 	.short	0x00ff


	//----- nvinfo : EIATTR_MERCURY_ISA_VERSION
	.align		4
        /*0020*/ 	.byte	0x03, 0x5f
        /*0022*/ 	.short	0x0101


	//----- nvinfo : EIATTR_VRC_CTA_INIT_COUNT
	.align		4
        /*0024*/ 	.byte	0x02, 0x4a
	.zero		1
	.zero		1


	//----- nvinfo : EIATTR_EXIT_INSTR_OFFSETS
	.align		4
        /*0028*/ 	.byte	0x04, 0x1c
        /*002a*/ 	.short	(.L_268 - .L_267)


	//   ....[0]....
.L_267:
        /*002c*/ 	.word	0x00000010


	//----- nvinfo : EIATTR_MAX_THREADS
	.align		4
.L_268:
        /*0030*/ 	.byte	0x04, 0x05
        /*0032*/ 	.short	(.L_270 - .L_269)
.L_269:
        /*0034*/ 	.word	0x00000080
        /*0038*/ 	.word	0x00000001
        /*003c*/ 	.word	0x00000001


	//----- nvinfo : EIATTR_CBANK_PARAM_SIZE
	.align		4
.L_270:
        /*0040*/ 	.byte	0x03, 0x19
        /*0042*/ 	.short	0x0418


	//----- nvinfo : EIATTR_PARAM_CBANK
	.align		4
        /*0044*/ 	.byte	0x04, 0x0a
        /*0046*/ 	.short	(.L_272 - .L_271)
	.align		4
.L_271:
        /*0048*/ 	.word	index@(.nv.constant0._ZN7cutlass13device_kernelIN5flash19enable_sm80_to_sm89INS1_16FlashAttnFwdSm80INS1_25CollectiveMainloopFwdSm80ILi4ELi1ELb0EN4cute5tupleIJNS5_1CILi128EEENS7_ILi96EEENS7_ILi64EEEEEELi64ENS_6half_tEfNS_4arch4Sm80ELb0ELb1ELb0ELb0ELb1ELb0ELb1ELb1EEENS1_21CollectiveEpilogueFwdINS6_IJS8_SA_S9_EEENS6_IJNS7_ILi1EEESI_SI_EEESC_SE_Li128ELb0ELb1ELb1ELb0EEENS1_19SingleTileSchedulerILb0ELb1ELb1ELi128EEEEEEEEEvNT_6ParamsE)
        /*004c*/ 	.short	0x0380
        /*004e*/ 	.short	0x0418


	//----- nvinfo : EIATTR_SW_WAR
	.align		4
.L_272:
        /*0050*/ 	.byte	0x04, 0x36
        /*0052*/ 	.short	(.L_274 - .L_273)
.L_273:
        /*0054*/ 	.word	0x00000008
.L_274:


//--------------------- .nv.info._ZN7cutlass13device_kernelIN5flash19enable_sm80_to_sm89INS1_16FlashAttnFwdSm80INS1_25CollectiveMainloopFwdSm80ILi4ELi1ELb0EN4cute5tupleIJNS5_1CILi128EEENS7_ILi80EEENS7_ILi64EEEEEELi64ENS_6half_tEfNS_4arch4Sm80ELb0ELb1ELb0ELb1ELb1ELb0ELb1ELb1EEENS1_21CollectiveEpilogueFwdINS6_IJS8_SA_S9_EEENS6_IJNS7_ILi1EEESI_SI_EEESC_SE_Li128ELb1ELb1ELb1ELb0EEENS1_36VarlenDynamicPersistentTileSchedulerILi128ELi80ELi128ELi128ELb1ELb1ELb0ELb1ELb0ELb1EEEEEEEEEvNT_6ParamsE --------------------------
	.section	.nv.info._ZN7cutlass13device_kernelIN5flash19enable_sm80_to_sm89INS1_16FlashAttnFwdSm80INS1_25CollectiveMainloopFwdSm80ILi4ELi1ELb0EN4cute5tupleIJNS5_1CILi128EEENS7_ILi80EEENS7_ILi64EEEEEELi64ENS_6half_tEfNS_4arch4Sm80ELb0ELb1ELb0ELb1ELb1ELb0ELb1ELb1EEENS1_21CollectiveEpilogueFwdINS6_IJS8_SA_S9_EEENS6_IJNS7_ILi1EEESI_SI_EEESC_SE_Li128ELb1ELb1ELb1ELb0EEENS1_36VarlenDynamicPersistentTileSchedulerILi128ELi80ELi128ELi128ELb1ELb1ELb0ELb1ELb0ELb1EEEEEEEEEvNT_6ParamsE,"",@"SHT_CUDA_INFO"
	.sectionflags	@""
	.align	4


	//----- nvinfo : EIATTR_CUDA_API_VERSION
	.align		4
        /*0000*/ 	.byte	0x04, 0x37
        /*0002*/ 	.short	(.L_276 - .L_275)
.L_275:
        /*0004*/ 	.word	0x00000082


	//----- nvinfo : EIATTR_KPARAM_INFO
	.align		4
.L_276:
        /*0008*/ 	.byte	0x04, 0x17
        /*000a*/ 	.short	(.L_278 - .L_277)
.L_277:
        /*000c*/ 	.word	0x00000000
        /*0010*/ 	.short	0x0000
        /*0012*/ 	.short	0x0000
        /*0014*/ 	.byte	0x00, 0xf0, 0xe1, 0x10


	//----- nvinfo : EIATTR_SPARSE_MMA_MASK
	.align		4
.L_278:
        /*0018*/ 	.byte	0x03, 0x50
        /*001a*/ 	.short	0x0000


	//----- nvinfo : EIATTR_MAXREG_COUNT
	.align		4
        /*001c*/ 	.byte	0x03, 0x1b
        /*001e*/ 	.short	0x00ff


	//----- nvinfo : EIATTR_MERCURY_ISA_VERSION
	.align		4
        /*0020*/ 	.byte	0x03, 0x5f
        /*0022*/ 	.short	0x0101


	//----- nvinfo : EIATTR_VRC_CTA_INIT_COUNT
	.align		4
        /*0024*/ 	.byte	0x02, 0x4a
	.zero		1
	.zero		1


	//----- nvinfo : EIATTR_EXIT_INSTR_OFFSETS
	.align		4
        /*0028*/ 	.byte	0x04, 0x1c
        /*002a*/ 	.short	(.L_280 - .L_279)


	//   ....[0]....
.L_279:
        /*002c*/ 	.word	0x00000010


	//----- nvinfo : EIATTR_MAX_THREADS
	.align		4
.L_280:
        /*0030*/ 	.byte	0x04, 0x05
        /*0032*/ 	.short	(.L_282 - .L_281)
.L_281:
        /*0034*/ 	.word	0x00000080
        /*0038*/ 	.word	0x00000001
        /*003c*/ 	.word	0x00000001


	//----- nvinfo : EIATTR_CBANK_PARAM_SIZE
	.align		4
.L_282:
        /*0040*/ 	.byte	0x03, 0x19
        /*0042*/ 	.short	0x0438


	//----- nvinfo : EIATTR_PARAM_CBANK
	.align		4
        /*0044*/ 	.byte	0x04, 0x0a
        /*0046*/ 	.short	(.L_284 - .L_283)
	.align		4
.L_283:
        /*0048*/ 	.word	index@(.nv.constant0._ZN7cutlass13device_kernelIN5flash19enable_sm80_to_sm89INS1_16FlashAttnFwdSm80INS1_25CollectiveMainloopFwdSm80ILi4ELi1ELb0EN4cute5tupleIJNS5_1CILi128EEENS7_ILi80EEENS7_ILi64EEEEEELi64ENS_6half_tEfNS_4arch4Sm80ELb0ELb1ELb0ELb1ELb1ELb0ELb1ELb1EEENS1_21CollectiveEpilogueFwdINS6_IJS8_SA_S9_EEENS6_IJNS7_ILi1EEESI_SI_EEESC_SE_Li128ELb1ELb1ELb1ELb0EEENS1_36VarlenDynamicPersistentTileSchedulerILi128ELi80ELi128ELi128ELb1ELb1ELb0ELb1ELb0ELb1EEEEEEEEEvNT_6ParamsE)
        /*004c*/ 	.short	0x0380
        /*004e*/ 	.short	0x0438


	//----- nvinfo : EIATTR_SW_WAR
	.align		4
.L_284:
        /*0050*/ 	.byte	0x04, 0x36
        /*0052*/ 	.short	(.L_286 - .L_285)
.L_285:
        /*0054*/ 	.word	0x00000008
.L_286:


//--------------------- .nv.info._ZN7cutlass13device_kernelIN5flash19enable_sm80_to_sm89INS1_16FlashAttnFwdSm80INS1_25CollectiveMainloopFwdSm80ILi4ELi1ELb0EN4cute5tupleIJNS5_1CILi128EEENS7_ILi80EEENS7_ILi64EEEEEELi64ENS_6half_tEfNS_4arch4Sm80ELb0ELb1ELb0ELb1ELb1ELb1ELb1ELb1EEENS1_21CollectiveEpilogueFwdINS6_IJS8_SA_S9_EEENS6_IJNS7_ILi1EEESI_SI_EEESC_SE_Li128ELb1ELb1ELb1ELb0EEENS1_36VarlenDynamicPersistentTileSchedulerILi128ELi80ELi128ELi128ELb1ELb1ELb0ELb1ELb0ELb1EEEEEEEEEvNT_6ParamsE --------------------------
	.section	.nv.info._ZN7cutlass13device_kernelIN5flash19enable_sm80_to_sm89INS1_16FlashAttnFwdSm80INS1_25CollectiveMainloopFwdSm80ILi4ELi1ELb0EN4cute5tupleIJNS5_1CILi128EEENS7_ILi80EEENS7_ILi64EEEEEELi64ENS_6half_tEfNS_4arch4Sm80ELb0ELb1ELb0ELb1ELb1ELb1ELb1ELb1EEENS1_21CollectiveEpilogueFwdINS6_IJS8_SA_S9_EEENS6_IJNS7_ILi1EEESI_SI_EEESC_SE_Li128ELb1ELb1ELb1ELb0EEENS1_36VarlenDynamicPersistentTileSchedulerILi128ELi80ELi128ELi128ELb1ELb1ELb0ELb1ELb0ELb1EEEEEEEEEvNT_6ParamsE,"",@"SHT_CUDA_INFO"
	.sectionflags	@""
	.align	4


	//----- nvinfo : EIATTR_CUDA_API_VERSION
	.align		4
        /*0000*/ 	.byte	0x04, 0x37
        /*0002*/ 	.short	(.L_288 - .L_287)
.L_287:
        /*0004*/ 	.word	0x00000082


	//----- nvinfo : EIATTR_KPARAM_INFO
	.align		4
.L_288:
        /*0008*/ 	.byte	0x04, 0x17
        /*000a*/ 	.short	(.L_290 - .L_289)
.L_289:
        /*000c*/ 	.word	0x00000000
        /*0010*/ 	.short	0x0000
        /*0012*/ 	.short	0x0000
        /*0014*/ 	.byte	0x00, 0xf0, 0xe1, 0x10


	//----- nvinfo : EIATTR_SPARSE_MMA_MASK
	.align		4
.L_290:
        /*0018*/ 	.byte	0x03, 0x50
        /*001a*/ 	.short	0x0000


	//----- nvinfo : EIATTR_MAXREG_COUNT
	.align		4
        /*001c*/ 	.byte	0x03, 0x1b
        /*001e*/ 	.short	0x00ff


	//----- nvinfo : EIATTR_MERCURY_ISA_VERSION
	.align		4
        /*0020*/ 	.byte	0x03, 0x5f
        /*0022*/ 	.short	0x0101


	//----- nvinfo : EIATTR_VRC_CTA_INIT_COUNT
	.align		4
        /*0024*/ 	.byte	0x02, 0x4a
	.zero		1
	.zero		1


	//----- nvinfo : EIATTR_EXIT_INSTR_OFFSETS
	.align		4
        /*0028*/ 	.byte	0x04, 0x1c
        /*002a*/ 	.short	(.L_292 - .L_291)


	//   ....[0]....
.L_291:
        /*002c*/ 	.word	0x00000010


	//----- nvinfo : EIATTR_MAX_THREADS
	.align		4
.L_292:
        /*0030*/ 	.byte	0x04, 0x05
        /*0032*/ 	.short	(.L_294 - .L_293)
.L_293:
        /*0034*/ 	.word	0x00000080
        /*0038*/ 	.word	0x00000001
        /*003c*/ 	.word	0x00000001


	//----- nvinfo : EIATTR_CBANK_PARAM_SIZE
	.align		4
.L_294:
        /*0040*/ 	.byte	0x03, 0x19
        /*0042*/ 	.short	0x0438


	//----- nvinfo : EIATTR_PARAM_CBANK
	.align		4
        /*0044*/ 	.byte	0x04, 0x0a
        /*0046*/ 	.short	(.L_296 - .L_295)
	.align		4
.L_295:
        /*0048*/ 	.word	index@(.nv.constant0._ZN7cutlass13device_kernelIN5flash19enable_sm80_to_sm89INS1_16FlashAttnFwdSm80INS1_25CollectiveMainloopFwdSm80ILi4ELi1ELb0EN4cute5tupleIJNS5_1CILi128EEENS7_ILi80EEENS7_ILi64EEEEEELi64ENS_6half_tEfNS_4arch4Sm80ELb0ELb1ELb0ELb1ELb1ELb1ELb1ELb1EEENS1_21CollectiveEpilogueFwdINS6_IJS8_SA_S9_EEENS6_IJNS7_ILi1EEESI_SI_EEESC_SE_Li128ELb1ELb1ELb1ELb0EEENS1_36VarlenDynamicPersistentTileSchedulerILi128ELi80ELi128ELi128ELb1ELb1ELb0ELb1ELb0ELb1EEEEEEEEEvNT_6ParamsE)
        /*004c*/ 	.short	0x0380
        /*004e*/ 	.short	0x0438


	//----- nvinfo : EIATTR_SW_WAR
	.align		4
.L_296:
        /*0050*/ 	.byte	0x04, 0x36
        /*0052*/ 	.short	(.L_298 - .L_297)
.L_297:
        /*0054*/ 	.word	0x00000008
.L_298:


//--------------------- .nv.info._ZN7cutlass13device_kernelIN5flash19enable_sm80_to_sm89INS1_16FlashAttnFwdSm80INS1_25CollectiveMainloopFwdSm80ILi4ELi1ELb0EN4cute5tupleIJNS5_1CILi128EEENS7_ILi112EEENS7_ILi64EEEEEELi64ENS_6half_tEfNS_4arch4Sm80ELb1ELb0ELb0ELb0ELb1ELb0ELb1ELb1EEENS1_21CollectiveEpilogueFwdINS6_IJS8_SA_S9_EEENS6_IJNS7_ILi1EEESI_SI_EEESC_SE_Li128ELb0ELb1ELb1ELb0EEENS1_30DynamicPersistentTileSchedulerILi128ELi128ELb1ELb1ELb0EEEEEEEEEvNT_6ParamsE --------------------------
	.section	.nv.info._ZN7cutlass13device_kernelIN5flash19enable_sm80_to_sm89INS1_16FlashAttnFwdSm80INS1_25CollectiveMainloopFwdSm80ILi4ELi1ELb0EN4cute5tupleIJNS5_1CILi128EEENS7_ILi112EEENS7_ILi64EEEEEELi64ENS_6half_tEfNS_4arch4Sm80ELb1ELb0ELb0ELb0ELb1ELb0ELb1ELb1EEENS1_21CollectiveEpilogueFwdINS6_IJS8_SA_S9_EEENS6_IJNS7_ILi1EEESI_SI_EEESC_SE_Li128ELb0ELb1ELb1ELb0EEENS1_30DynamicPersistentTileSchedulerILi128ELi128ELb1ELb1ELb0EEEEEEEEEvNT_6ParamsE,"",@"SHT_CUDA_INFO"
	.sectionflags	@""
	.align	4


	//----- nvinfo : EIATTR_CUDA_API_VERSION
	.align		4
        /*0000*/ 	.byte	0x04, 0x37
        /*0002*/ 	.short	(.L_300 - .L_299)
.L_299:
        /*0004*/ 	.word	0x00000082


	//----- nvinfo : EIATTR_KPARAM_INFO
	.align		4
.L_300:
        /*0008*/ 	.byte	0x04, 0x17
        /*000a*/ 	.short	(.L_302 - .L_301)
.L_301:
        /*000c*/ 	.word	0x00000000
        /*0010*/ 	.short	0x0000
        /*0012*/ 	.short	0x0000
        /*0014*/ 	.byte	0x00, 0xf0, 0xa1, 0x10


	//----- nvinfo : EIATTR_SPARSE_MMA_MASK
	.align		4
.L_302:
        /*0018*/ 	.byte	0x03, 0x50
        /*001a*/ 	.short	0x0000


	//----- nvinfo : EIATTR_MAXREG_COUNT
	.align		4
        /*001c*/ 	.byte	0x03, 0x1b
        /*001e*/ 	.short	0x00ff


	//----- nvinfo : EIATTR_MERCURY_ISA_VERSION
	.align		4
        /*0020*/ 	.byte	0x03, 0x5f
        /*0022*/ 	.short	0x0101


	//----- nvinfo : EIATTR_VRC_CTA_INIT_COUNT
	.align		4
        /*0024*/ 	.byte	0x02, 0x4a
	.zero		1
	.zero		1


	//----- nvinfo : EIATTR_EXIT_INSTR_OFFSETS
	.align		4
        /*0028*/ 	.byte	0x04, 0x1c
        /*002a*/ 	.short	(.L_304 - .L_303)


	//   ....[0]....
.L_303:
        /*002c*/ 	.word	0x00000010


	//----- nvinfo : EIATTR_MAX_THREADS
	.align		4
.L_304:
        /*0030*/ 	.byte	0x04, 0x05
        /*0032*/ 	.short	(.L_306 - .L_305)
.L_305:
        /*0034*/ 	.word	0x00000080
        /*0038*/ 	.word	0x00000001
        /*003c*/ 	.word	0x00000001


	//----- nvinfo : EIATTR_CBANK_PARAM_SIZE
	.align		4
.L_306:
        /*0040*/ 	.byte	0x03, 0x19
        /*0042*/ 	.short	0x0428


	//----- nvinfo : EIATTR_PARAM_CBANK
	.align		4
        /*0044*/ 	.byte	0x04, 0x0a
        /*0046*/ 	.short	(.L_308 - .L_307)
	.align		4
.L_307:
        /*0048*/ 	.word	index@(.nv.constant0._ZN7cutlass13device_kernelIN5flash19enable_sm80_to_sm89INS1_16FlashAttnFwdSm80INS1_25CollectiveMainloopFwdSm80ILi4ELi1ELb0EN4cute5tupleIJNS5_1CILi128EEENS7_ILi112EEENS7_ILi64EEEEEELi64ENS_6half_tEfNS_4arch4Sm80ELb1ELb0ELb0ELb0ELb1ELb0ELb1ELb1EEENS1_21CollectiveEpilogueFwdINS6_IJS8_SA_S9_EEENS6_IJNS7_ILi1EEESI_SI_EEESC_SE_Li128ELb0ELb1ELb1ELb0EEENS1_30DynamicPersistentTileSchedulerILi128ELi128ELb1ELb1ELb0EEEEEEEEEvNT_6ParamsE)
        /*004c*/ 	.short	0x0380
        /*004e*/ 	.short	0x0428


	//----- nvinfo : EIATTR_SW_WAR
	.align		4
.L_308:
        /*0050*/ 	.byte	0x04, 0x36
        /*0052*/ 	.short	(.L_310 - .L_309)
.L_309:
        /*0054*/ 	.word	0x00000008
.L_310:


//--------------------- .nv.info._ZN7cutlass13device_kernelIN5flash19enable_sm80_to_sm89INS1_16FlashAttnFwdSm80INS1_25CollectiveMainloopFwdSm80ILi4ELi1ELb0EN4cute5tupleIJNS5_1CILi128EEENS7_ILi80EEENS7_ILi64EEEEEELi64ENS_6half_tEfNS_4arch4Sm80ELb1ELb0ELb0ELb1ELb1ELb0ELb1ELb1EEENS1_21CollectiveEpilogueFwdINS6_IJS8_SA_S9_EEENS6_IJNS7_ILi1EEESI_SI_EEESC_SE_Li128ELb1ELb1ELb1ELb0EEENS1_36VarlenDynamicPersistentTileSchedulerILi128ELi80ELi128ELi128ELb1ELb1ELb0ELb1ELb1ELb1EEEEEEEEEvNT_6ParamsE --------------------------
	.section	.nv.info._ZN7cutlass13device_kernelIN5flash19enable_sm80_to_sm89INS1_16FlashAttnFwdSm80INS1_25CollectiveMainloopFwdSm80ILi4ELi1ELb0EN4cute5tupleIJNS5_1CILi128EEENS7_ILi80EEENS7_ILi64EEEEEELi64ENS_6half_tEfNS_4arch4Sm80ELb1ELb0ELb0ELb1ELb1ELb0ELb1ELb1EEENS1_21CollectiveEpilogueFwdINS6_IJS8_SA_S9_EEENS6_IJNS7_ILi1EEESI_SI_EEESC_SE_Li128ELb1ELb1ELb1ELb0EEENS1_36VarlenDynamicPersistentTileSchedulerILi128ELi80ELi128ELi128ELb1ELb1ELb0ELb1ELb1ELb1EEEEEEEEEvNT_6ParamsE,"",@"SHT_CUDA_INFO"
	.sectionflags	@""
	.align	4


	//----- nvinfo : EIATTR_CUDA_API_VERSION
	.align		4
        /*0000*/ 	.byte	0x04, 0x37
        /*0002*/ 	.short	(.L_312 - .L_311)
.L_311:
        /*0004*/ 	.word	0x00000082


	//----- nvinfo : EIATTR_KPARAM_INFO
	.align		4
.L_312:
        /*0008*/ 	.byte	0x04, 0x17
        /*000a*/ 	.short	(.L_314 - .L_313)
.L_313:
        /*000c*/ 	.word	0x00000000
        /*0010*/ 	.short	0x0000
        /*0012*/ 	.short	0x0000
        /*0014*/ 	.byte	0x00, 0xf0, 0xe1, 0x10


	//----- nvinfo : EIATTR_SPARSE_MMA_MASK
	.align		4
.L_314:
        /*0018*/ 	.byte	0x03, 0x50
        /*001a*/ 	.short	0x0000


	//----- nvinfo : EIATTR_MAXREG_COUNT
	.align		4
        /*001c*/ 	.byte	0x03, 0x1b
        /*001e*/ 	.short	0x00ff


	//----- nvinfo : EIATTR_MERCURY_ISA_VERSION
	.align		4
        /*0020*/ 	.byte	0x03, 0x5f
        /*0022*/ 	.short	0x0101


	//----- nvinfo : EIATTR_VRC_CTA_INIT_COUNT
	.align		4
        /*0024*/ 	.byte	0x02, 0x4a
	.zero		1
	.zero		1


	//----- nvinfo : EIATTR_EXIT_INSTR_OFFSETS
	.align		4
        /*0028*/ 	.byte	0x04, 0x1c
        /*002a*/ 	.short	(.L_316 - .L_315)


	//   ....[0]....
.L_315:
        /*002c*/ 	.word	0x00000010


	//----- nvinfo : EIATTR_MAX_THREADS
	.align		4
.L_316:
        /*0030*/ 	.byte	0x04, 0x05
        /*0032*/ 	.short	(.L_318 - .L_317)
.L_317:
        /*0034*/ 	.word	0x00000080
        /*0038*/ 	.word	0x00000001
        /*003c*/ 	.word	0x00000001


	//----- nvinfo : EIATTR_CBANK_PARAM_SIZE
	.align		4
.L_318:
        /*0040*/ 	.byte	0x03, 0x19
        /*0042*/ 	.short	0x0438


	//----- nvinfo : EIATTR_PARAM_CBANK
	.align		4
        /*0044*/ 	.byte	0x04, 0x0a
        /*0046*/ 	.short	(.L_320 - .L_319)
	.align		4
.L_319:
        /*0048*/ 	.word	index@(.nv.constant0._ZN7cutlass13device_kernelIN5flash19enable_sm80_to_sm89INS1_16FlashAttnFwdSm80INS1_25CollectiveMainloopFwdSm80ILi4ELi1ELb0EN4cute5tupleIJNS5_1CILi128EEENS7_ILi80EEENS7_ILi64EEEEEELi64ENS_6half_tEfNS_4arch4Sm80ELb1ELb0ELb0ELb1ELb1ELb0ELb1ELb1EEENS1_21CollectiveEpilogueFwdINS6_IJS8_SA_S9_EEENS6_IJNS7_ILi1EEESI_SI_EEESC_SE_Li128ELb1ELb1ELb1ELb0EEENS1_36VarlenDynamicPersistentTileSchedulerILi128ELi80ELi128ELi128ELb1ELb1ELb0ELb1ELb1ELb1EEEEEEEEEvNT_6ParamsE)
        /*004c*/ 	.short	0x0380
        /*004e*/ 	.short	0x0438


	//----- nvinfo : EIATTR_SW_WAR
	.align		4
.L_320:
        /*0050*/ 	.byte	0x04, 0x36
        /*0052*/ 	.short	(.L_322 - .L_321)
.L_321:
        /*0054*/ 	.word	0x00000008
.L_322:


//--------------------- .nv.info._ZN7cutlass13device_kernelIN5flash19enable_sm80_to_sm89INS1_16FlashAttnFwdSm80INS1_25CollectiveMainloopFwdSm80ILi4ELi1ELb0EN4cute5tupleIJNS5_1CILi128EEENS7_ILi80EEENS7_ILi64EEEEEELi64ENS_6half_tEfNS_4arch4Sm80ELb1ELb0ELb0ELb1ELb1ELb1ELb1ELb1EEENS1_21CollectiveEpilogueFwdINS6_IJS8_SA_S9_EEENS6_IJNS7_ILi1EEESI_SI_EEESC_SE_Li128ELb1ELb1ELb1ELb0EEENS1_36VarlenDynamicPersistentTileSchedulerILi128ELi80ELi128ELi128ELb1ELb1ELb0ELb1ELb1ELb1EEEEEEEEEvNT_6ParamsE --------------------------
	.section	.nv.info._ZN7cutlass13device_kernelIN5flash19enable_sm80_to_sm89INS1_16FlashAttnFwdSm80INS1_25CollectiveMainloopFwdSm80ILi4ELi1ELb0EN4cute5tupleIJNS5_1CILi128EEENS7_ILi80EEENS7_ILi64EEEEEELi64ENS_6half_tEfNS_4arch4Sm80ELb1ELb0ELb0ELb1ELb1ELb1ELb1ELb1EEENS1_21CollectiveEpilogueFwdINS6_IJS8_SA_S9_EEENS6_IJNS7_ILi1EEESI_SI_EEESC_SE_Li128ELb1ELb1ELb1ELb0EEENS1_36VarlenDynamicPersistentTileSchedulerILi128ELi80ELi128ELi128ELb1ELb1ELb0ELb1ELb1ELb1EEEEEEEEEvNT_6ParamsE,"",@"SHT_CUDA_INFO"
	.sectionflags	@""
	.align	4


	//----- nvinfo : EIATTR_CUDA_API_VERSION
	.align		4
        /*0000*/ 	.byte	0x04, 0x37
        /*0002*/ 	.short	(.L_324 - .L_323)
.L_323:
        /*0004*/ 	.word	0x00000082


	//----- nvinfo : EIATTR_KPARAM_INFO
	.align		4
.L_324:
        /*0008*/ 	.byte	0x04, 0x17
        /*000a*/ 	.short	(.L_326 - .L_325)
.L_325:
        /*000c*/ 	.word	0x00000000
        /*0010*/ 	.short	0x0000
        /*0012*/ 	.short	0x0000
        /*0014*/ 	.byte	0x00, 0xf0, 0xe1, 0x10


	//----- nvinfo : EIATTR_SPARSE_MMA_MASK
	.align		4
.L_326:
        /*0018*/ 	.byte	0x03, 0x50
        /*001a*/ 	.short	0x0000


	//----- nvinfo : EIATTR_MAXREG_COUNT
	.align		4
        /*001c*/ 	.byte	0x03, 0x1b
        /*001e*/ 	.short	0x00ff


	//----- nvinfo : EIATTR_MERCURY_ISA_VERSION
	.align		4
        /*0020*/ 	.byte	0x03, 0x5f
        /*0022*/ 	.short	0x0101


	//----- nvinfo : EIATTR_VRC_CTA_INIT_COUNT
	.align		4
        /*0024*/ 	.byte	0x02, 0x4a
	.zero		1
	.zero		1


	//----- nvinfo : EIATTR_EXIT_INSTR_OFFSETS
	.align		4
        /*0028*/ 	.byte	0x04, 0x1c
        /*002a*/ 	.short	(.L_328 - .L_327)


	//   ....[0]....
.L_327:
        /*002c*/ 	.word	0x00000010


	//----- nvinfo : EIATTR_MAX_THREADS
	.align		4
.L_328:
        /*0030*/ 	.byte	0x04, 0x05
        /*0032*/ 	.short	(.L_330 - .L_329)
.L_329:
        /*0034*/ 	.word	0x00000080
        /*0038*/ 	.word	0x00000001
        /*003c*/ 	.word	0x00000001


	//----- nvinfo : EIATTR_CBANK_PARAM_SIZE
	.align		4
.L_330:
        /*0040*/ 	.byte	0x03, 0x19
        /*0042*/ 	.short	0x0438


	//----- nvinfo : EIATTR_PARAM_CBANK
	.align		4
        /*0044*/ 	.byte	0x04, 0x0a
        /*0046*/ 	.short	(.L_332 - .L_331)
	.align		4
.L_331:
        /*0048*/ 	.word	index@(.nv.constant0._ZN7cutlass13device_kernelIN5flash19enable_sm80_to_sm89INS1_16FlashAttnFwdSm80INS1_25CollectiveMainloopFwdSm80ILi4ELi1ELb0EN4cute5tupleIJNS5_1CILi128EEENS7_ILi80EEENS7_ILi64EEEEEELi64ENS_6half_tEfNS_4arch4Sm80ELb1ELb0ELb0ELb1ELb1ELb1ELb1ELb1EEENS1_21CollectiveEpilogueFwdINS6_IJS8_SA_S9_EEENS6_IJNS7_ILi1EEESI_SI_EEESC_SE_Li128ELb1ELb1ELb1ELb0EEENS1_36VarlenDynamicPersistentTileSchedulerILi128ELi80ELi128ELi128ELb1ELb1ELb0ELb1ELb1ELb1EEEEEEEEEvNT_6ParamsE)
        /*004c*/ 	.short	0x0380
        /*004e*/ 	.short	0x0438


	//----- nvinfo : EIATTR_SW_WAR
	.align		4
.L_332:
        /*0050*/ 	.byte	0x04, 0x36
        /*0052*/ 	.short	(.L_334 - .L_333)
.L_333:
        /*0054*/ 	.word	0x00000008
.L_334:


//--------------------- .nv.callgraph             --------------------------
	.section	.nv.callgraph,"",@"SHT_CUDA_CALLGRAPH"
	.align	4
	.sectionentsize	8
	.align		4
        /*0000*/ 	.word	0x00000000
	.align		4
        /*0004*/ 	.word	0xffffffff
	.align		4
        /*0008*/ 	.word	0x00000000
	.align		4
        /*000c*/ 	.word	0xfffffffe
	.align		4
        /*0010*/ 	.word	0x00000000
	.align		4
        /*0014*/ 	.word	0xfffffffd
	.align		4
        /*0018*/ 	.word	0x00000000
	.align		4
        /*001c*/ 	.word	0xfffffffc


//--------------------- .nv.constant4             --------------------------
	.section	.nv.constant4,"a",@progbits
	.align	8
	.align		8
.nv.constant4:
        /*0000*/ 	.dword	_ZN88_INTERNAL_2b931cf9_52_flash_fwd_hdim64_fp16_paged_split_softcapall_sm80_cu_744032ad_35024cuda3std3__45__cpo5beginE
	.align		8
        /*0008*/ 	.dword	_ZN88_INTERNAL_2b931cf9_52_flash_fwd_hdim64_fp16_paged_split_softcapall_sm80_cu_744032ad_35024cuda3std3__45__cpo3endE
	.align		8
        /*0010*/ 	.dword	_ZN88_INTERNAL_2b931cf9_52_flash_fwd_hdim64_fp16_paged_split_softcapall_sm80_cu_744032ad_35024cuda3std3__45__cpo6cbeginE
	.align		8
        /*0018*/ 	.dword	_ZN88_INTERNAL_2b931cf9_52_flash_fwd_hdim64_fp16_paged_split_softcapall_sm80_cu_744032ad_35024cuda3std3__45__cpo4cendE
	.align		8
        /*0020*/ 	.dword	_ZN88_INTERNAL_2b931cf9_52_flash_fwd_hdim64_fp16_paged_split_softcapall_sm80_cu_744032ad_35024cuda3std3__490_GLOBAL__N__2b931cf9_52_flash_fwd_hdim64_fp16_paged_split_softcapall_sm80_cu_744032ad_35026ignoreE
	.align		8
        /*0028*/ 	.dword	_ZN88_INTERNAL_2b931cf9_52_flash_fwd_hdim64_fp16_paged_split_softcapall_sm80_cu_744032ad_35024cuda3std3__419piecewise_constructE
	.align		8
        /*0030*/ 	.dword	_ZN88_INTERNAL_2b931cf9_52_flash_fwd_hdim64_fp16_paged_split_softcapall_sm80_cu_744032ad_35024cuda3std3__48in_placeE
	.align		8
        /*0038*/ 	.dword	_ZN88_INTERNAL_2b931cf9_52_flash_fwd_hdim64_fp16_paged_split_softcapall_sm80_cu_744032ad_35024cuda3std6ranges3__45__cpo4swapE
	.align		8
        /*0040*/ 	.dword	_ZN88_INTERNAL_2b931cf9_52_flash_fwd_hdim64_fp16_paged_split_softcapall_sm80_cu_744032ad_35024cuda3std6ranges3__45__cpo9iter_moveE
	.align		8
        /*0048*/ 	.dword	_ZN88_INTERNAL_2b931cf9_52_flash_fwd_hdim64_fp16_paged_split_softcapall_sm80_cu_744032ad_35024cute7productE
	.align		8
        /*0050*/ 	.dword	_ZN88_INTERNAL_2b931cf9_52_flash_fwd_hdim64_fp16_paged_split_softcapall_sm80_cu_744032ad_35024cute1_E


//--------------------- .text._ZN7cutlass13device_kernelIN5flash19enable_sm80_to_sm89INS1_16FlashAttnFwdSm80INS1_25CollectiveMainloopFwdSm80ILi4ELi1ELb0EN4cute5tupleIJNS5_1CILi128EEENS7_ILi112EEENS7_ILi64EEEEEELi64ENS_6half_tEfNS_4arch4Sm80ELb0ELb0ELb1ELb0ELb1ELb0ELb1ELb1EEENS1_21CollectiveEpilogueFwdINS6_IJS8_SA_S9_EEENS6_IJNS7_ILi1EEESI_SI_EEESC_SE_Li128ELb0ELb1ELb1ELb0EEENS1_19SingleTileSchedulerILb0ELb1ELb1ELi128EEEEEEEEEvNT_6ParamsE --------------------------
	.section	.text._ZN7cutlass13device_kernelIN5flash19enable_sm80_to_sm89INS1_16FlashAttnFwdSm80INS1_25CollectiveMainloopFwdSm80ILi4ELi1ELb0EN4cute5tupleIJNS5_1CILi128EEENS7_ILi112EEENS7_ILi64EEEEEELi64ENS_6half_tEfNS_4arch4Sm80ELb0ELb0ELb1ELb0ELb1ELb0ELb1ELb1EEENS1_21CollectiveEpilogueFwdINS6_IJS8_SA_S9_EEENS6_IJNS7_ILi1EEESI_SI_EEESC_SE_Li128ELb0ELb1ELb1ELb0EEENS1_19SingleTileSchedulerILb0ELb1ELb1ELi128EEEEEEEEEvNT_6ParamsE,"ax",@progbits
	.align	128
.text._ZN7cutlass13device_kernelIN5flash19enable_sm80_to_sm89INS1_16FlashAttnFwdSm80INS1_25CollectiveMainloopFwdSm80ILi4ELi1ELb0EN4cute5tupleIJNS5_1CILi128EEENS7_ILi112EEENS7_ILi64EEEEEELi64ENS_6half_tEfNS_4arch4Sm80ELb0ELb0ELb1ELb0ELb1ELb0ELb1ELb1EEENS1_21CollectiveEpilogueFwdINS6_IJS8_SA_S9_EEENS6_IJNS7_ILi1EEESI_SI_EEESC_SE_Li128ELb0ELb1ELb1ELb0EEENS1_19SingleTileSchedulerILb0ELb1ELb1ELi128EEEEEEEEEvNT_6ParamsE:
        .type           _ZN7cutlass13device_kernelIN5flash19enable_sm80_to_sm89INS1_16FlashAttnFwdSm80INS1_25CollectiveMainloopFwdSm80ILi4ELi1ELb0EN4cute5tupleIJNS5_1CILi128EEENS7_ILi112EEENS7_ILi64EEEEEELi64ENS_6half_tEfNS_4arch4Sm80ELb0ELb0ELb1ELb0ELb1ELb0ELb1ELb1EEENS1_21CollectiveEpilogueFwdINS6_IJS8_SA_S9_EEENS6_IJNS7_ILi1EEESI_SI_EEESC_SE_Li128ELb0ELb1ELb1ELb0EEENS1_19SingleTileSchedulerILb0ELb1ELb1ELi128EEEEEEEEEvNT_6ParamsE,@function
        .size           _ZN7cutlass13device_kernelIN5flash19enable_sm80_to_sm89INS1_16FlashAttnFwdSm80INS1_25CollectiveMainloopFwdSm80ILi4ELi1ELb0EN4cute5tupleIJNS5_1CILi128EEENS7_ILi112EEENS7_ILi64EEEEEELi64ENS_6half_tEfNS_4arch4Sm80ELb0ELb0ELb1ELb0ELb1ELb0ELb1ELb1EEENS1_21CollectiveEpilogueFwdINS6_IJS8_SA_S9_EEENS6_IJNS7_ILi1EEESI_SI_EEESC_SE_Li128ELb0ELb1ELb1ELb0EEENS1_19SingleTileSchedulerILb0ELb1ELb1ELi128EEEEEEEEEvNT_6ParamsE,(.L_x_18 - _ZN7cutlass13device_kernelIN5flash19enable_sm80_to_sm89INS1_16FlashAttnFwdSm80INS1_25CollectiveMainloopFwdSm80ILi4ELi1ELb0EN4cute5tupleIJNS5_1CILi128EEENS7_ILi112EEENS7_ILi64EEEEEELi64ENS_6half_tEfNS_4arch4Sm80ELb0ELb0ELb1ELb0ELb1ELb0ELb1ELb1EEENS1_21CollectiveEpilogueFwdINS6_IJS8_SA_S9_EEENS6_IJNS7_ILi1EEESI_SI_EEESC_SE_Li128ELb0ELb1ELb1ELb0EEENS1_19SingleTileSchedulerILb0ELb1ELb1ELi128EEEEEEEEEvNT_6ParamsE)
        .other          _ZN7cutlass13device_kernelIN5flash19enable_sm80_to_sm89INS1_16FlashAttnFwdSm80INS1_25CollectiveMainloopFwdSm80ILi4ELi1ELb0EN4cute5tupleIJNS5_1CILi128EEENS7_ILi112EEENS7_ILi64EEEEEELi64ENS_6half_tEfNS_4arch4Sm80ELb0ELb0ELb1ELb0ELb1ELb0ELb1ELb1EEENS1_21CollectiveEpilogueFwdINS6_IJS8_SA_S9_EEENS6_IJNS7_ILi1EEESI_SI_EEESC_SE_Li128ELb0ELb1ELb1ELb0EEENS1_19SingleTileSchedulerILb0ELb1ELb1ELi128EEEEEEEEEvNT_6ParamsE,@"STO_CUDA_ENTRY STV_DEFAULT"
_ZN7cutlass13device_kernelIN5flash19enable_sm80_to_sm89INS1_16FlashAttnFwdSm80INS1_25CollectiveMainloopFwdSm80ILi4ELi1ELb0EN4cute5tupleIJNS5_1CILi128EEENS7_ILi112EEENS7_ILi64EEEEEELi64ENS_6half_tEfNS_4arch4Sm80ELb0ELb0ELb1ELb0ELb1ELb0ELb1ELb1EEENS1_21CollectiveEpilogueFwdINS6_IJS8_SA_S9_EEENS6_IJNS7_ILi1EEESI_SI_EEESC_SE_Li128ELb0ELb1ELb1ELb0EEENS1_19SingleTileSchedulerILb0ELb1ELb1ELi128EEEEEEEEEvNT_6ParamsE:
[----:B------:R-:W-:Y:S01]  /*0000*/  LDC R1, c[0x0][0x37c] ;  /* 0x0000df00ff017b82 */ /* 0x000fe20000000800 */
[----:B------:R-:W-:Y:S05]  /*0010*/  EXIT ;  /* 0x000000000000794d */ /* 0x000fea0003800000 */
.L_x_0:
[----:B------:R-:W-:-:S00]  /*0020*/  BRA `(.L_x_0) ;  /* 0xfffffffc00fc7947 */ /* 0x000fc0000383ffff */
[----:B------:R-:W-:-:S00]  /*0030*/  NOP ;  /* 0x0000000000007918 */ /* 0x000fc00000000000 */
        /* <DEDUP_REMOVED lines=12> */
.L_x_18:


//--------------------- .text._ZN7cutlass13device_kernelIN5flash19enable_sm80_to_sm89INS1_16FlashAttnFwdSm80INS1_25CollectiveMainloopFwdSm80ILi4ELi1ELb0EN4cute5tupleIJNS5_1CILi128EEENS7_ILi80EEENS7_ILi64EEEEEELi64ENS_6half_tEfNS_4arch4Sm80ELb0ELb0ELb1ELb1ELb1ELb0ELb1ELb1EEENS1_21CollectiveEpilogueFwdINS6_IJS8_SA_S9_EEENS6_IJNS7_ILi1EEESI_SI_EEESC_SE_Li128ELb1ELb1ELb1ELb0EEENS1_36VarlenDynamicPersistentTileSchedulerILi128ELi80ELi128ELi128ELb1ELb1ELb0ELb0ELb1ELb1EEEEEEEEEvNT_6ParamsE --------------------------
	.section	.text._ZN7cutlass13device_kernelIN5flash19enable_sm80_to_sm89INS1_16FlashAttnFwdSm80INS1_25CollectiveMainloopFwdSm80ILi4ELi1ELb0EN4cute5tupleIJNS5_1CILi128EEENS7_ILi80EEENS7_ILi64EEEEEELi64ENS_6half_tEfNS_4arch4Sm80ELb0ELb0ELb1ELb1ELb1ELb0ELb1ELb1EEENS1_21CollectiveEpilogueFwdINS6_IJS8_SA_S9_EEENS6_IJNS7_ILi1EEESI_SI_EEESC_SE_Li128ELb1ELb1ELb1ELb0EEENS1_36VarlenDynamicPersistentTileSchedulerILi128ELi80ELi128ELi128ELb1ELb1ELb0ELb0ELb1ELb1EEEEEEEEEvNT_6ParamsE,"ax",@progbits
	.align	128
.text._ZN7cutlass13device_kernelIN5flash19enable_sm80_to_sm89INS1_16FlashAttnFwdSm80INS1_25CollectiveMainloopFwdSm80ILi4ELi1ELb0EN4cute5tupleIJNS5_1CILi128EEENS7_ILi80EEENS7_ILi64EEEEEELi64ENS_6half_tEfNS_4arch4Sm80ELb0ELb0ELb1ELb1ELb1ELb0ELb1ELb1EEENS1_21CollectiveEpilogueFwdINS6_IJS8_SA_S9_EEENS6_IJNS7_ILi1EEESI_SI_EEESC_SE_Li128ELb1ELb1ELb1ELb0EEENS1_36VarlenDynamicPersistentTileSchedulerILi128ELi80ELi128ELi128ELb1ELb1ELb0ELb0ELb1ELb1EEEEEEEEEvNT_6ParamsE:
        .type           _ZN7cutlass13device_kernelIN5flash19enable_sm80_to_sm89INS1_16FlashAttnFwdSm80INS1_25CollectiveMainloopFwdSm80ILi4ELi1ELb0EN4cute5tupleIJNS5_1CILi128EEENS7_ILi80EEENS7_ILi64EEEEEELi64ENS_6half_tEfNS_4arch4Sm80ELb0ELb0ELb1ELb1ELb1ELb0ELb1ELb1EEENS1_21CollectiveEpilogueFwdINS6_IJS8_SA_S9_EEENS6_IJNS7_ILi1EEESI_SI_EEESC_SE_Li128ELb1ELb1ELb1ELb0EEENS1_36VarlenDynamicPersistentTileSchedulerILi128ELi80ELi128ELi128ELb1ELb1ELb0ELb0ELb1ELb1EEEEEEEEEvNT_6ParamsE,@function
        .size           _ZN7cutlass13device_kernelIN5flash19enable_sm80_to_sm89INS1_16FlashAttnFwdSm80INS1_25CollectiveMainloopFwdSm80ILi4ELi1ELb0EN4cute5tupleIJNS5_1CILi128EEENS7_ILi80EEENS7_ILi64EEEEEELi64ENS_6half_tEfNS_4arch4Sm80ELb0ELb0ELb1ELb1ELb1ELb0ELb1ELb1EEENS1_21CollectiveEpilogueFwdINS6_IJS8_SA_S9_EEENS6_IJNS7_ILi1EEESI_SI_EEESC_SE_Li128ELb1ELb1ELb1ELb0EEENS1_36VarlenDynamicPersistentTileSchedulerILi128ELi80ELi128ELi128ELb1ELb1ELb0ELb0ELb1ELb1EEEEEEEEEvNT_6ParamsE,(.L_x_19 - _ZN7cutlass13device_kernelIN5flash19enable_sm80_to_sm89INS1_16FlashAttnFwdSm80INS1_25CollectiveMainloopFwdSm80ILi4ELi1ELb0EN4cute5tupleIJNS5_1CILi128EEENS7_ILi80EEENS7_ILi64EEEEEELi64ENS_6half_tEfNS_4arch4Sm80ELb0ELb0ELb1ELb1ELb1ELb0ELb1ELb1EEENS1_21CollectiveEpilogueFwdINS6_IJS8_SA_S9_EEENS6_IJNS7_ILi1EEESI_SI_EEESC_SE_Li128ELb1ELb1ELb1ELb0EEENS1_36VarlenDynamicPersistentTileSchedulerILi128ELi80ELi128ELi128ELb1ELb1ELb0ELb0ELb1ELb1EEEEEEEEEvNT_6ParamsE)
        .other          _ZN7cutlass13device_kernelIN5flash19enable_sm80_to_sm89INS1_16FlashAttnFwdSm80INS1_25CollectiveMainloopFwdSm80ILi4ELi1ELb0EN4cute5tupleIJNS5_1CILi128EEENS7_ILi80EEENS7_ILi64EEEEEELi64ENS_6half_tEfNS_4arch4Sm80ELb0ELb0ELb1ELb1ELb1ELb0ELb1ELb1EEENS1_21CollectiveEpilogueFwdINS6_IJS8_SA_S9_EEENS6_IJNS7_ILi1EEESI_SI_EEESC_SE_Li128ELb1ELb1ELb1ELb0EEENS1_36VarlenDynamicPersistentTileSchedulerILi128ELi80ELi128ELi128ELb1ELb1ELb0ELb0ELb1ELb1EEEEEEEEEvNT_6ParamsE,@"STO_CUDA_ENTRY STV_DEFAULT"
_ZN7cutlass13device_kernelIN5flash19enable_sm80_to_sm89INS1_16FlashAttnFwdSm80INS1_25CollectiveMainloopFwdSm80ILi4ELi1ELb0EN4cute5tupleIJNS5_1CILi128EEENS7_ILi80EEENS7_ILi64EEEEEELi64ENS_6half_tEfNS_4arch4Sm80ELb0ELb0ELb1ELb1ELb1ELb0ELb1ELb1EEENS1_21CollectiveEpilogueFwdINS6_IJS8_SA_S9_EEENS6_IJNS7_ILi1EEESI_SI_EEESC_SE_Li128ELb1ELb1ELb1ELb0EEENS1_36VarlenDynamicPersistentTileSchedulerILi128ELi80ELi128ELi128ELb1ELb1ELb0ELb0ELb1ELb1EEEEEEEEEvNT_6ParamsE:
[----:B------:R-:W-:Y:S01]  /*0000*/  LDC R1, c[0x0][0x37c] ;  /* 0x0000df00ff017b82 */ /* 0x000fe20000000800 */
[----:B------:R-:W-:Y:S05]  /*0010*/  EXIT ;  /* 0x000000000000794d */ /* 0x000fea0003800000 */
.L_x_1:
        /* <DEDUP_REMOVED lines=14> */
.L_x_19:


//--------------------- .text._ZN7cutlass13device_kernelIN5flash19enable_sm80_to_sm89INS1_16FlashAttnFwdSm80INS1_25CollectiveMainloopFwdSm80ILi4ELi1ELb0EN4cute5tupleIJNS5_1CILi128EEENS7_ILi80EEENS7_ILi64EEEEEELi64ENS_6half_tEfNS_4arch4Sm80ELb0ELb0ELb1ELb1ELb1ELb1ELb1ELb1EEENS1_21CollectiveEpilogueFwdINS6_IJS8_SA_S9_EEENS6_IJNS7_ILi1EEESI_SI_EEESC_SE_Li128ELb1ELb1ELb1ELb0EEENS1_36VarlenDynamicPersistentTileSchedulerILi128ELi80ELi128ELi128ELb1ELb1ELb0ELb0ELb1ELb1EEEEEEEEEvNT_6ParamsE --------------------------
	.section	.text._ZN7cutlass13device_kernelIN5flash19enable_sm80_to_sm89INS1_16FlashAttnFwdSm80INS1_25CollectiveMainloopFwdSm80ILi4ELi1ELb0EN4cute5tupleIJNS5_1CILi128EEENS7_ILi80EEENS7_ILi64EEEEEELi64ENS_6half_tEfNS_4arch4Sm80ELb0ELb0ELb1ELb1ELb1ELb1ELb1ELb1EEENS1_21CollectiveEpilogueFwdINS6_IJS8_SA_S9_EEENS6_IJNS7_ILi1EEESI_SI_EEESC_SE_Li128ELb1ELb1ELb1ELb0EEENS1_36VarlenDynamicPersistentTileSchedulerILi128ELi80ELi128ELi128ELb1ELb1ELb0ELb0ELb1ELb1EEEEEEEEEvNT_6ParamsE,"ax",@progbits
	.align	128
.text._ZN7cutlass13device_kernelIN5flash19enable_sm80_to_sm89INS1_16FlashAttnFwdSm80INS1_25CollectiveMainloopFwdSm80ILi4ELi1ELb0EN4cute5tupleIJNS5_1CILi128EEENS7_ILi80EEENS7_ILi64EEEEEELi64ENS_6half_tEfNS_4arch4Sm80ELb0ELb0ELb1ELb1ELb1ELb1ELb1ELb1EEENS1_21CollectiveEpilogueFwdINS6_IJS8_SA_S9_EEENS6_IJNS7_ILi1EEESI_SI_EEESC_SE_Li128ELb1ELb1ELb1ELb0EEENS1_36VarlenDynamicPersistentTileSchedulerILi128ELi80ELi128ELi128ELb1ELb1ELb0ELb0ELb1ELb1EEEEEEEEEvNT_6ParamsE:
        .type           _ZN7cutlass13device_kernelIN5flash19enable_sm80_to_sm89INS1_16FlashAttnFwdSm80INS1_25CollectiveMainloopFwdSm80ILi4ELi1ELb0EN4cute5tupleIJNS5_1CILi128EEENS7_ILi80EEENS7_ILi64EEEEEELi64ENS_6half_tEfNS_4arch4Sm80ELb0ELb0ELb1ELb1ELb1ELb1ELb1ELb1EEENS1_21CollectiveEpilogueFwdINS6_IJS8_SA_S9_EEENS6_IJNS7_ILi1EEESI_SI_EEESC_SE_Li128ELb1ELb1ELb1ELb0EEENS1_36VarlenDynamicPersistentTileSchedulerILi128ELi80ELi128ELi128ELb1ELb1ELb0ELb0ELb1ELb1EEEEEEEEEvNT_6ParamsE,@function
        .size           _ZN7cutlass13device_kernelIN5flash19enable_sm80_to_sm89INS1_16FlashAttnFwdSm80INS1_25CollectiveMainloopFwdSm80ILi4ELi1ELb0EN4cute5tupleIJNS5_1CILi128EEENS7_ILi80EEENS7_ILi64EEEEEELi64ENS_6half_tEfNS_4arch4Sm80ELb0ELb0ELb1ELb1ELb1ELb1ELb1ELb1EEENS1_21CollectiveEpilogueFwdINS6_IJS8_SA_S9_EEENS6_IJNS7_ILi1EEESI_SI_EEESC_SE_Li128ELb1ELb1ELb1ELb0EEENS1_36VarlenDynamicPersistentTileSchedulerILi128ELi80ELi128ELi128ELb1ELb1ELb0ELb0ELb1ELb1EEEEEEEEEvNT_6ParamsE,(.L_x_20 - _ZN7cutlass13device_kernelIN5flash19enable_sm80_to_sm89INS1_16FlashAttnFwdSm80INS1_25CollectiveMainloopFwdSm80ILi4ELi1ELb0EN4cute5tupleIJNS5_1CILi128EEENS7_ILi80EEENS7_ILi64EEEEEELi64ENS_6half_tEfNS_4arch4Sm80ELb0ELb0ELb1ELb1ELb1ELb1ELb1ELb1EEENS1_21CollectiveEpilogueFwdINS6_IJS8_SA_S9_EEENS6_IJNS7_ILi1EEESI_SI_EEESC_SE_Li128ELb1ELb1ELb1ELb0EEENS1_36VarlenDynamicPersistentTileSchedulerILi128ELi80ELi128ELi128ELb1ELb1ELb0ELb0ELb1ELb1EEEEEEEEEvNT_6ParamsE)
        .other          _ZN7cutlass13device_kernelIN5flash19enable_sm80_to_sm89INS1_16FlashAttnFwdSm80INS1_25CollectiveMainloopFwdSm80ILi4ELi1ELb0EN4cute5tupleIJNS5_1CILi128EEENS7_ILi80EEENS7_ILi64EEEEEELi64ENS_6half_tEfNS_4arch4Sm80ELb0ELb0ELb1ELb1ELb1ELb1ELb1ELb1EEENS1_21CollectiveEpilogueFwdINS6_IJS8_SA_S9_EEENS6_IJNS7_ILi1EEESI_SI_EEESC_SE_Li128ELb1ELb1ELb1ELb0EEENS1_36VarlenDynamicPersistentTileSchedulerILi128ELi80ELi128ELi128ELb1ELb1ELb0ELb0ELb1ELb1EEEEEEEEEvNT_6ParamsE,@"STO_CUDA_ENTRY STV_DEFAULT"
_ZN7cutlass13device_kernelIN5flash19enable_sm80_to_sm89INS1_16FlashAttnFwdSm80INS1_25CollectiveMainloopFwdSm80ILi4ELi1ELb0EN4cute5tupleIJNS5_1CILi128EEENS7_ILi80EEENS7_ILi64EEEEEELi64ENS_6half_tEfNS_4arch4Sm80ELb0ELb0ELb1ELb1ELb1ELb1ELb1ELb1EEENS1_21CollectiveEpilogueFwdINS6_IJS8_SA_S9_EEENS6_IJNS7_ILi1EEESI_SI_EEESC_SE_Li128ELb1ELb1ELb1ELb0EEENS1_36VarlenDynamicPersistentTileSchedulerILi128ELi80ELi128ELi128ELb1ELb1ELb0ELb0ELb1ELb1EEEEEEEEEvNT_6ParamsE:
[----:B------:R-:W-:Y:S01]  /*0000*/  LDC R1, c[0x0][0x37c] ;  /* 0x0000df00ff017b82 */ /* 0x000fe20000000800 */
[----:B------:R-:W-:Y:S05]  /*0010*/  EXIT ;  /* 0x000000000000794d */ /* 0x000fea0003800000 */
.L_x_2:
        /* <DEDUP_REMOVED lines=14> */
.L_x_20:


//--------------------- .text._ZN7cutlass13device_kernelIN5flash19enable_sm80_to_sm89INS1_16FlashAttnFwdSm80INS1_25CollectiveMainloopFwdSm80ILi4ELi1ELb0EN4cute5tupleIJNS5_1CILi128EEENS7_ILi96EEENS7_ILi64EEEEEELi64ENS_6half_tEfNS_4arch4Sm80ELb0ELb1ELb1ELb0ELb1ELb0ELb1ELb1EEENS1_21CollectiveEpilogueFwdINS6_IJS8_SA_S9_EEENS6_IJNS7_ILi1EEESI_SI_EEESC_SE_Li128ELb0ELb1ELb1ELb0EEENS1_19SingleTileSchedulerILb0ELb1ELb1ELi128EEEEEEEEEvNT_6ParamsE --------------------------
	.section	.text._ZN7cutlass13device_kernelIN5flash19enable_sm80_to_sm89INS1_16FlashAttnFwdSm80INS1_25CollectiveMainloopFwdSm80ILi4ELi1ELb0EN4cute5tupleIJNS5_1CILi128EEENS7_ILi96EEENS7_ILi64EEEEEELi64ENS_6half_tEfNS_4arch4Sm80ELb0ELb1ELb1ELb0ELb1ELb0ELb1ELb1EEENS1_21CollectiveEpilogueFwdINS6_IJS8_SA_S9_EEENS6_IJNS7_ILi1EEESI_SI_EEESC_SE_Li128ELb0ELb1ELb1ELb0EEENS1_19SingleTileSchedulerILb0ELb1ELb1ELi128EEEEEEEEEvNT_6ParamsE,"ax",@progbits
	.align	128
.text._ZN7cutlass13device_kernelIN5flash19enable_sm80_to_sm89INS1_16FlashAttnFwdSm80INS1_25CollectiveMainloopFwdSm80ILi4ELi1ELb0EN4cute5tupleIJNS5_1CILi128EEENS7_ILi96EEENS7_ILi64EEEEEELi64ENS_6half_tEfNS_4arch4Sm80ELb0ELb1ELb1ELb0ELb1ELb0ELb1ELb1EEENS1_21CollectiveEpilogueFwdINS6_IJS8_SA_S9_EEENS6_IJNS7_ILi1EEESI_SI_EEESC_SE_Li128ELb0ELb1ELb1ELb0EEENS1_19SingleTileSchedulerILb0ELb1ELb1ELi128EEEEEEEEEvNT_6ParamsE:
        .type           _ZN7cutlass13device_kernelIN5flash19enable_sm80_to_sm89INS1_16FlashAttnFwdSm80INS1_25CollectiveMainloopFwdSm80ILi4ELi1ELb0EN4cute5tupleIJNS5_1CILi128EEENS7_ILi96EEENS7_ILi64EEEEEELi64ENS_6half_tEfNS_4arch4Sm80ELb0ELb1ELb1ELb0ELb1ELb0ELb1ELb1EEENS1_21CollectiveEpilogueFwdINS6_IJS8_SA_S9_EEENS6_IJNS7_ILi1EEESI_SI_EEESC_SE_Li128ELb0ELb1ELb1ELb0EEENS1_19SingleTileSchedulerILb0ELb1ELb1ELi128EEEEEEEEEvNT_6ParamsE,@function
        .size           _ZN7cutlass13device_kernelIN5flash19enable_sm80_to_sm89INS1_16FlashAttnFwdSm80INS1_25CollectiveMainloopFwdSm80ILi4ELi1ELb0EN4cute5tupleIJNS5_1CILi128EEENS7_ILi96EEENS7_ILi64EEEEEELi64ENS_6half_tEfNS_4arch4Sm80ELb0ELb1ELb1ELb0ELb1ELb0ELb1ELb1EEENS1_21CollectiveEpilogueFwdINS6_IJS8_SA_S9_EEENS6_IJNS7_ILi1EEESI_SI_EEESC_SE_Li128ELb0ELb1ELb1ELb0EEENS1_19SingleTileSchedulerILb0ELb1ELb1ELi128EEEEEEEEEvNT_6ParamsE,(.L_x_21 - _ZN7cutlass13device_kernelIN5flash19enable_sm80_to_sm89INS1_16FlashAttnFwdSm80INS1_25CollectiveMainloopFwdSm80ILi4ELi1ELb0EN4cute5tupleIJNS5_1CILi128EEENS7_ILi96EEENS7_ILi64EEEEEELi64ENS_6half_tEfNS_4arch4Sm80ELb0ELb1ELb1ELb0ELb1ELb0ELb1ELb1EEENS1_21CollectiveEpilogueFwdINS6_IJS8_SA_S9_EEENS6_IJNS7_ILi1EEESI_SI_EEESC_SE_Li128ELb0ELb1ELb1ELb0EEENS1_19SingleTileSchedulerILb0ELb1ELb1ELi128EEEEEEEEEvNT_6ParamsE)
        .other          _ZN7cutlass13device_kernelIN5flash19enable_sm80_to_sm89INS1_16FlashAttnFwdSm80INS1_25CollectiveMainloopFwdSm80ILi4ELi1ELb0EN4cute5tupleIJNS5_1CILi128EEENS7_ILi96EEENS7_ILi64EEEEEELi64ENS_6half_tEfNS_4arch4Sm80ELb0ELb1ELb1ELb0ELb1ELb0ELb1ELb1EEENS1_21CollectiveEpilogueFwdINS6_IJS8_SA_S9_EEENS6_IJNS7_ILi1EEESI_SI_EEESC_SE_Li128ELb0ELb1ELb1ELb0EEENS1_19SingleTileSchedulerILb0ELb1ELb1ELi128EEEEEEEEEvNT_6ParamsE,@"STO_CUDA_ENTRY STV_DEFAULT"
_ZN7cutlass13device_kernelIN5flash19enable_sm80_to_sm89INS1_16FlashAttnFwdSm80INS1_25CollectiveMainloopFwdSm80ILi4ELi1ELb0EN4cute5tupleIJNS5_1CILi128EEENS7_ILi96EEENS7_ILi64EEEEEELi64ENS_6half_tEfNS_4arch4Sm80ELb0ELb1ELb1ELb0ELb1ELb0ELb1ELb1EEENS1_21CollectiveEpilogueFwdINS6_IJS8_SA_S9_EEENS6_IJNS7_ILi1EEESI_SI_EEESC_SE_Li128ELb0ELb1ELb1ELb0EEENS1_19SingleTileSchedulerILb0ELb1ELb1ELi128EEEEEEEEEvNT_6ParamsE:
[----:B------:R-:W-:Y:S01]  /*0000*/  LDC R1, c[0x0][0x37c] ;  /* 0x0000df00ff017b82 */ /* 0x000fe20000000800 */
[----:B------:R-:W-:Y:S05]  /*0010*/  EXIT ;  /* 0x000000000000794d */ /* 0x000fea0003800000 */
.L_x_3:
        /* <DEDUP_REMOVED lines=14> */
.L_x_21:


//--------------------- .text._ZN7cutlass13device_kernelIN5flash19enable_sm80_to_sm89INS1_16FlashAttnFwdSm80INS1_25CollectiveMainloopFwdSm80ILi4ELi1ELb0EN4cute5tupleIJNS5_1CILi128EEENS7_ILi80EEENS7_ILi64EEEEEELi64ENS_6half_tEfNS_4arch4Sm80ELb0ELb1ELb1ELb1ELb1ELb0ELb1ELb1EEENS1_21CollectiveEpilogueFwdINS6_IJS8_SA_S9_EEENS6_IJNS7_ILi1EEESI_SI_EEESC_SE_Li128ELb1ELb1ELb1ELb0EEENS1_36VarlenDynamicPersistentTileSchedulerILi128ELi80ELi128ELi128ELb1ELb1ELb0ELb1ELb0ELb1EEEEEEEEEvNT_6ParamsE --------------------------
	.section	.text._ZN7cutlass13device_kernelIN5flash19enable_sm80_to_sm89INS1_16FlashAttnFwdSm80INS1_25CollectiveMainloopFwdSm80ILi4ELi1ELb0EN4cute5tupleIJNS5_1CILi128EEENS7_ILi80EEENS7_ILi64EEEEEELi64ENS_6half_tEfNS_4arch4Sm80ELb0ELb1ELb1ELb1ELb1ELb0ELb1ELb1EEENS1_21CollectiveEpilogueFwdINS6_IJS8_SA_S9_EEENS6_IJNS7_ILi1EEESI_SI_EEESC_SE_Li128ELb1ELb1ELb1ELb0EEENS1_36VarlenDynamicPersistentTileSchedulerILi128ELi80ELi128ELi128ELb1ELb1ELb0ELb1ELb0ELb1EEEEEEEEEvNT_6ParamsE,"ax",@progbits
	.align	128
.text._ZN7cutlass13device_kernelIN5flash19enable_sm80_to_sm89INS1_16FlashAttnFwdSm80INS1_25CollectiveMainloopFwdSm80ILi4ELi1ELb0EN4cute5tupleIJNS5_1CILi128EEENS7_ILi80EEENS7_ILi64EEEEEELi64ENS_6half_tEfNS_4arch4Sm80ELb0ELb1ELb1ELb1ELb1ELb0ELb1ELb1EEENS1_21CollectiveEpilogueFwdINS6_IJS8_SA_S9_EEENS6_IJNS7_ILi1EEESI_SI_EEESC_SE_Li128ELb1ELb1ELb1ELb0EEENS1_36VarlenDynamicPersistentTileSchedulerILi128ELi80ELi128ELi128ELb1ELb1ELb0ELb1ELb0ELb1EEEEEEEEEvNT_6ParamsE:
        .type           _ZN7cutlass13device_kernelIN5flash19enable_sm80_to_sm89INS1_16FlashAttnFwdSm80INS1_25CollectiveMainloopFwdSm80ILi4ELi1ELb0EN4cute5tupleIJNS5_1CILi128EEENS7_ILi80EEENS7_ILi64EEEEEELi64ENS_6half_tEfNS_4arch4Sm80ELb0ELb1ELb1ELb1ELb1ELb0ELb1ELb1EEENS1_21CollectiveEpilogueFwdINS6_IJS8_SA_S9_EEENS6_IJNS7_ILi1EEESI_SI_EEESC_SE_Li128ELb1ELb1ELb1ELb0EEENS1_36VarlenDynamicPersistentTileSchedulerILi128ELi80ELi128ELi128ELb1ELb1ELb0ELb1ELb0ELb1EEEEEEEEEvNT_6ParamsE,@function
        .size           _ZN7cutlass13device_kernelIN5flash19enable_sm80_to_sm89INS1_16FlashAttnFwdSm80INS1_25CollectiveMainloopFwdSm80ILi4ELi1ELb0EN4cute5tupleIJNS5_1CILi128EEENS7_ILi80EEENS7_ILi64EEEEEELi64ENS_6half_tEfNS_4arch4Sm80ELb0ELb1ELb1ELb1ELb1ELb0ELb1ELb1EEENS1_21CollectiveEpilogueFwdINS6_IJS8_SA_S9_EEENS6_IJNS7_ILi1EEESI_SI_EEESC_SE_Li128ELb1ELb1ELb1ELb0EEENS1_36VarlenDynamicPersistentTileSchedulerILi128ELi80ELi128ELi128ELb1ELb1ELb0ELb1ELb0ELb1EEEEEEEEEvNT_6ParamsE,(.L_x_22 - _ZN7cutlass13device_kernelIN5flash19enable_sm80_to_sm89INS1_16FlashAttnFwdSm80INS1_25CollectiveMainloopFwdSm80ILi4ELi1ELb0EN4cute5tupleIJNS5_1CILi128EEENS7_ILi80EEENS7_ILi64EEEEEELi64ENS_6half_tEfNS_4arch4Sm80ELb0ELb1ELb1ELb1ELb1ELb0ELb1ELb1EEENS1_21CollectiveEpilogueFwdINS6_IJS8_SA_S9_EEENS6_IJNS7_ILi1EEESI_SI_EEESC_SE_Li128ELb1ELb1ELb1ELb0EEENS1_36VarlenDynamicPersistentTileSchedulerILi128ELi80ELi128ELi128ELb1ELb1ELb0ELb1ELb0ELb1EEEEEEEEEvNT_6ParamsE)
        .other          _ZN7cutlass13device_kernelIN5flash19enable_sm80_to_sm89INS1_16FlashAttnFwdSm80INS1_25CollectiveMainloopFwdSm80ILi4ELi1ELb0EN4cute5tupleIJNS5_1CILi128EEENS7_ILi80EEENS7_ILi64EEEEEELi64ENS_6half_tEfNS_4arch4Sm80ELb0ELb1ELb1ELb1ELb1ELb0ELb1ELb1EEENS1_21CollectiveEpilogueFwdINS6_IJS8_SA_S9_EEENS6_IJNS7_ILi1EEESI_SI_EEESC_SE_Li128ELb1ELb1ELb1ELb0EEENS1_36VarlenDynamicPersistentTileSchedulerILi128ELi80ELi128ELi128ELb1ELb1ELb0ELb1ELb0ELb1EEEEEEEEEvNT_6ParamsE,@"STO_CUDA_ENTRY STV_DEFAULT"
_ZN7cutlass13device_kernelIN5flash19enable_sm80_to_sm89INS1_16FlashAttnFwdSm80INS1_25CollectiveMainloopFwdSm80ILi4ELi1ELb0EN4cute5tupleIJNS5_1CILi128EEENS7_ILi80EEENS7_ILi64EEEEEELi64ENS_6half_tEfNS_4arch4Sm80ELb0ELb1ELb1ELb1ELb1ELb0ELb1ELb1EEENS1_21CollectiveEpilogueFwdINS6_IJS8_SA_S9_EEENS6_IJNS7_ILi1EEESI_SI_EEESC_SE_Li128ELb1ELb1ELb1ELb0EEENS1_36VarlenDynamicPersistentTileSchedulerILi128ELi80ELi128ELi128ELb1ELb1ELb0ELb1ELb0ELb1EEEEEEEEEvNT_6ParamsE:
[----:B------:R-:W-:Y:S01]  /*0000*/  LDC R1, c[0x0][0x37c] ;  /* 0x0000df00ff017b82 */ /* 0x000fe20000000800 */
[----:B------:R-:W-:Y:S05]  /*0010*/  EXIT ;  /* 0x000000000000794d */ /* 0x000fea0003800000 */
.L_x_4:
        /* <DEDUP_REMOVED lines=14> */
.L_x_22:


//--------------------- .text._ZN7cutlass13device_kernelIN5flash19enable_sm80_to_sm89INS1_16FlashAttnFwdSm80INS1_25CollectiveMainloopFwdSm80ILi4ELi1ELb0EN4cute5tupleIJNS5_1CILi128EEENS7_ILi80EEENS7_ILi64EEEEEELi64ENS_6half_tEfNS_4arch4Sm80ELb0ELb1ELb1ELb1ELb1ELb1ELb1ELb1EEENS1_21CollectiveEpilogueFwdINS6_IJS8_SA_S9_EEENS6_IJNS7_ILi1EEESI_SI_EEESC_SE_Li128ELb1ELb1ELb1ELb0EEENS1_36VarlenDynamicPersistentTileSchedulerILi128ELi80ELi128ELi128ELb1ELb1ELb0ELb1ELb0ELb1EEEEEEEEEvNT_6ParamsE --------------------------
	.section	.text._ZN7cutlass13device_kernelIN5flash19enable_sm80_to_sm89INS1_16FlashAttnFwdSm80INS1_25CollectiveMainloopFwdSm80ILi4ELi1ELb0EN4cute5tupleIJNS5_1CILi128EEENS7_ILi80EEENS7_ILi64EEEEEELi64ENS_6half_tEfNS_4arch4Sm80ELb0ELb1ELb1ELb1ELb1ELb1ELb1ELb1EEENS1_21CollectiveEpilogueFwdINS6_IJS8_SA_S9_EEENS6_IJNS7_ILi1EEESI_SI_EEESC_SE_Li128ELb1ELb1ELb1ELb0EEENS1_36VarlenDynamicPersistentTileSchedulerILi128ELi80ELi128ELi128ELb1ELb1ELb0ELb1ELb0ELb1EEEEEEEEEvNT_6ParamsE,"ax",@progbits
	.align	128
.text._ZN7cutlass13device_kernelIN5flash19enable_sm80_to_sm89INS1_16FlashAttnFwdSm80INS1_25CollectiveMainloopFwdSm80ILi4ELi1ELb0EN4cute5tupleIJNS5_1CILi128EEENS7_ILi80EEENS7_ILi64EEEEEELi64ENS_6half_tEfNS_4arch4Sm80ELb0ELb1ELb1ELb1ELb1ELb1ELb1ELb1EEENS1_21CollectiveEpilogueFwdINS6_IJS8_SA_S9_EEENS6_IJNS7_ILi1EEESI_SI_EEESC_SE_Li128ELb1ELb1ELb1ELb0EEENS1_36VarlenDynamicPersistentTileSchedulerILi128ELi80ELi128ELi128ELb1ELb1ELb0ELb1ELb0ELb1EEEEEEEEEvNT_6ParamsE:
        .type           _ZN7cutlass13device_kernelIN5flash19enable_sm80_to_sm89INS1_16FlashAttnFwdSm80INS1_25CollectiveMainloopFwdSm80ILi4ELi1ELb0EN4cute5tupleIJNS5_1CILi128EEENS7_ILi80EEENS7_ILi64EEEEEELi64ENS_6half_tEfNS_4arch4Sm80ELb0ELb1ELb1ELb1ELb1ELb1ELb1ELb1EEENS1_21CollectiveEpilogueFwdINS6_IJS8_SA_S9_EEENS6_IJNS7_ILi1EEESI_SI_EEESC_SE_Li128ELb1ELb1ELb1ELb0EEENS1_36VarlenDynamicPersistentTileSchedulerILi128ELi80ELi128ELi128ELb1ELb1ELb0ELb1ELb0ELb1EEEEEEEEEvNT_6ParamsE,@function
        .size           _ZN7cutlass13device_kernelIN5flash19enable_sm80_to_sm89INS1_16FlashAttnFwdSm80INS1_25CollectiveMainloopFwdSm80ILi4ELi1ELb0EN4cute5tupleIJNS5_1CILi128EEENS7_ILi80EEENS7_ILi64EEEEEELi64ENS_6half_tEfNS_4arch4Sm80ELb0ELb1ELb1ELb1ELb1ELb1ELb1ELb1EEENS1_21CollectiveEpilogueFwdINS6_IJS8_SA_S9_EEENS6_IJNS7_ILi1EEESI_SI_EEESC_SE_Li128ELb1ELb1ELb1ELb0EEENS1_36VarlenDynamicPersistentTileSchedulerILi128ELi80ELi128ELi128ELb1ELb1ELb0ELb1ELb0ELb1EEEEEEEEEvNT_6ParamsE,(.L_x_23 - _ZN7cutlass13device_kernelIN5flash19enable_sm80_to_sm89INS1_16FlashAttnFwdSm80INS1_25CollectiveMainloopFwdSm80ILi4ELi1ELb0EN4cute5tupleIJNS5_1CILi128EEENS7_ILi80EEENS7_ILi64EEEEEELi64ENS_6half_tEfNS_4arch4Sm80ELb0ELb1ELb1ELb1ELb1ELb1ELb1ELb1EEENS1_21CollectiveEpilogueFwdINS6_IJS8_SA_S9_EEENS6_IJNS7_ILi1EEESI_SI_EEESC_SE_Li128ELb1ELb1ELb1ELb0EEENS1_36VarlenDynamicPersistentTileSchedulerILi128ELi80ELi128ELi128ELb1ELb1ELb0ELb1ELb0ELb1EEEEEEEEEvNT_6ParamsE)
        .other          _ZN7cutlass13device_kernelIN5flash19enable_sm80_to_sm89INS1_16FlashAttnFwdSm80INS1_25CollectiveMainloopFwdSm80ILi4ELi1ELb0EN4cute5tupleIJNS5_1CILi128EEENS7_ILi80EEENS7_ILi64EEEEEELi64ENS_6half_tEfNS_4arch4Sm80ELb0ELb1ELb1ELb1ELb1ELb1ELb1ELb1EEENS1_21CollectiveEpilogueFwdINS6_IJS8_SA_S9_EEENS6_IJNS7_ILi1EEESI_SI_EEESC_SE_Li128ELb1ELb1ELb1ELb0EEENS1_36VarlenDynamicPersistentTileSchedulerILi128ELi80ELi128ELi128ELb1ELb1ELb0ELb1ELb0ELb1EEEEEEEEEvNT_6ParamsE,@"STO_CUDA_ENTRY STV_DEFAULT"
_ZN7cutlass13device_kernelIN5flash19enable_sm80_to_sm89INS1_16FlashAttnFwdSm80INS1_25CollectiveMainloopFwdSm80ILi4ELi1ELb0EN4cute5tupleIJNS5_1CILi128EEENS7_ILi80EEENS7_ILi64EEEEEELi64ENS_6half_tEfNS_4arch4Sm80ELb0ELb1ELb1ELb1ELb1ELb1ELb1ELb1EEENS1_21CollectiveEpilogueFwdINS6_IJS8_SA_S9_EEENS6_IJNS7_ILi1EEESI_SI_EEESC_SE_Li128ELb1ELb1ELb1ELb0EEENS1_36VarlenDynamicPersistentTileSchedulerILi128ELi80ELi128ELi128ELb1ELb1ELb0ELb1ELb0ELb1EEEEEEEEEvNT_6ParamsE:
[----:B------:R-:W-:Y:S01]  /*0000*/  LDC R1, c[0x0][0x37c] ;  /* 0x0000df00ff017b82 */ /* 0x000fe20000000800 */
[----:B------:R-:W-:Y:S05]  /*0010*/  EXIT ;  /* 0x000000000000794d */ /* 0x000fea0003800000 */
.L_x_5:
        /* <DEDUP_REMOVED lines=14> */
.L_x_23:


//--------------------- .text._ZN7cutlass13device_kernelIN5flash19enable_sm80_to_sm89INS1_16FlashAttnFwdSm80INS1_25CollectiveMainloopFwdSm80ILi4ELi1ELb0EN4cute5tupleIJNS5_1CILi128EEENS7_ILi112EEENS7_ILi64EEEEEELi64ENS_6half_tEfNS_4arch4Sm80ELb1ELb0ELb1ELb0ELb1ELb0ELb1ELb1EEENS1_21CollectiveEpilogueFwdINS6_IJS8_SA_S9_EEENS6_IJNS7_ILi1EEESI_SI_EEESC_SE_Li128ELb0ELb1ELb1ELb0EEENS1_30DynamicPersistentTileSchedulerILi128ELi128ELb1ELb1ELb0EEEEEEEEEvNT_6ParamsE --------------------------
	.section	.text._ZN7cutlass13device_kernelIN5flash19enable_sm80_to_sm89INS1_16FlashAttnFwdSm80INS1_25CollectiveMainloopFwdSm80ILi4ELi1ELb0EN4cute5tupleIJNS5_1CILi128EEENS7_ILi112EEENS7_ILi64EEEEEELi64ENS_6half_tEfNS_4arch4Sm80ELb1ELb0ELb1ELb0ELb1ELb0ELb1ELb1EEENS1_21CollectiveEpilogueFwdINS6_IJS8_SA_S9_EEENS6_IJNS7_ILi1EEESI_SI_EEESC_SE_Li128ELb0ELb1ELb1ELb0EEENS1_30DynamicPersistentTileSchedulerILi128ELi128ELb1ELb1ELb0EEEEEEEEEvNT_6ParamsE,"ax",@progbits
	.align	128
.text._ZN7cutlass13device_kernelIN5flash19enable_sm80_to_sm89INS1_16FlashAttnFwdSm80INS1_25CollectiveMainloopFwdSm80ILi4ELi1ELb0EN4cute5tupleIJNS5_1CILi128EEENS7_ILi112EEENS7_ILi64EEEEEELi64ENS_6half_tEfNS_4arch4Sm80ELb1ELb0ELb1ELb0ELb1ELb0ELb1ELb1EEENS1_21CollectiveEpilogueFwdINS6_IJS8_SA_S9_EEENS6_IJNS7_ILi1EEESI_SI_EEESC_SE_Li128ELb0ELb1ELb1ELb0EEENS1_30DynamicPersistentTileSchedulerILi128ELi128ELb1ELb1ELb0EEEEEEEEEvNT_6ParamsE:
        .type           _ZN7cutlass13device_kernelIN5flash19enable_sm80_to_sm89INS1_16FlashAttnFwdSm80INS1_25CollectiveMainloopFwdSm80ILi4ELi1ELb0EN4cute5tupleIJNS5_1CILi128EEENS7_ILi112EEENS7_ILi64EEEEEELi64ENS_6half_tEfNS_4arch4Sm80ELb1ELb0ELb1ELb0ELb1ELb0ELb1ELb1EEENS1_21CollectiveEpilogueFwdINS6_IJS8_SA_S9_EEENS6_IJNS7_ILi1EEESI_SI_EEESC_SE_Li128ELb0ELb1ELb1ELb0EEENS1_30DynamicPersistentTileSchedulerILi128ELi128ELb1ELb1ELb0EEEEEEEEEvNT_6ParamsE,@function
        .size           _ZN7cutlass13device_kernelIN5flash19enable_sm80_to_sm89INS1_16FlashAttnFwdSm80INS1_25CollectiveMainloopFwdSm80ILi4ELi1ELb0EN4cute5tupleIJNS5_1CILi128EEENS7_ILi112EEENS7_ILi64EEEEEELi64ENS_6half_tEfNS_4arch4Sm80ELb1ELb0ELb1ELb0ELb1ELb0ELb1ELb1EEENS1_21CollectiveEpilogueFwdINS6_IJS8_SA_S9_EEENS6_IJNS7_ILi1EEESI_SI_EEESC_SE_Li128ELb0ELb1ELb1ELb0EEENS1_30DynamicPersistentTileSchedulerILi128ELi128ELb1ELb1ELb0EEEEEEEEEvNT_6ParamsE,(.L_x_24 - _ZN7cutlass13device_kernelIN5flash19enable_sm80_to_sm89INS1_16FlashAttnFwdSm80INS1_25CollectiveMainloopFwdSm80ILi4ELi1ELb0EN4cute5tupleIJNS5_1CILi128EEENS7_ILi112EEENS7_ILi64EEEEEELi64ENS_6half_tEfNS_4arch4Sm80ELb1ELb0ELb1ELb0ELb1ELb0ELb1ELb1EEENS1_21CollectiveEpilogueFwdINS6_IJS8_SA_S9_EEENS6_IJNS7_ILi1EEESI_SI_EEESC_SE_Li128ELb0ELb1ELb1ELb0EEENS1_30DynamicPersistentTileSchedulerILi128ELi128ELb1ELb1ELb0EEEEEEEEEvNT_6ParamsE)
        .other          _ZN7cutlass13device_kernelIN5flash19enable_sm80_to_sm89INS1_16FlashAttnFwdSm80INS1_25CollectiveMainloopFwdSm80ILi4ELi1ELb0EN4cute5tupleIJNS5_1CILi128EEENS7_ILi112EEENS7_ILi64EEEEEELi64ENS_6half_tEfNS_4arch4Sm80ELb1ELb0ELb1ELb0ELb1ELb0ELb1ELb1EEENS1_21CollectiveEpilogueFwdINS6_IJS8_SA_S9_EEENS6_IJNS7_ILi1EEESI_SI_EEESC_SE_Li128ELb0ELb1ELb1ELb0EEENS1_30DynamicPersistentTileSchedulerILi128ELi128ELb1ELb1ELb0EEEEEEEEEvNT_6ParamsE,@"STO_CUDA_ENTRY STV_DEFAULT"
_ZN7cutlass13device_kernelIN5flash19enable_sm80_to_sm89INS1_16FlashAttnFwdSm80INS1_25CollectiveMainloopFwdSm80ILi4ELi1ELb0EN4cute5tupleIJNS5_1CILi128EEENS7_ILi112EEENS7_ILi64EEEEEELi64ENS_6half_tEfNS_4arch4Sm80ELb1ELb0ELb1ELb0ELb1ELb0ELb1ELb1EEENS1_21CollectiveEpilogueFwdINS6_IJS8_SA_S9_EEENS6_IJNS7_ILi1EEESI_SI_EEESC_SE_Li128ELb0ELb1ELb1ELb0EEENS1_30DynamicPersistentTileSchedulerILi128ELi128ELb1ELb1ELb0EEEEEEEEEvNT_6ParamsE:
[----:B------:R-:W-:Y:S01]  /*0000*/  LDC R1, c[0x0][0x37c] ;  /* 0x0000df00ff017b82 */ /* 0x000fe20000000800 */
[----:B------:R-:W-:Y:S05]  /*0010*/  EXIT ;  /* 0x000000000000794d */ /* 0x000fea0003800000 */
.L_x_6:
        /* <DEDUP_REMOVED lines=14> */
.L_x_24:


//--------------------- .text._ZN7cutlass13device_kernelIN5flash19enable_sm80_to_sm89INS1_16FlashAttnFwdSm80INS1_25CollectiveMainloopFwdSm80ILi4ELi1ELb0EN4cute5tupleIJNS5_1CILi128EEENS7_ILi80EEENS7_ILi64EEEEEELi64ENS_6half_tEfNS_4arch4Sm80ELb1ELb0ELb1ELb1ELb1ELb0ELb1ELb1EEENS1_21CollectiveEpilogueFwdINS6_IJS8_SA_S9_EEENS6_IJNS7_ILi1EEESI_SI_EEESC_SE_Li128ELb1ELb1ELb1ELb0EEENS1_36VarlenDynamicPersistentTileSchedulerILi128ELi80ELi128ELi128ELb1ELb1ELb0ELb1ELb1ELb1EEEEEEEEEvNT_6ParamsE --------------------------
	.section	.text._ZN7cutlass13device_kernelIN5flash19enable_sm80_to_sm89INS1_16FlashAttnFwdSm80INS1_25CollectiveMainloopFwdSm80ILi4ELi1ELb0EN4cute5tupleIJNS5_1CILi128EEENS7_ILi80EEENS7_ILi64EEEEEELi64ENS_6half_tEfNS_4arch4Sm80ELb1ELb0ELb1ELb1ELb1ELb0ELb1ELb1EEENS1_21CollectiveEpilogueFwdINS6_IJS8_SA_S9_EEENS6_IJNS7_ILi1EEESI_SI_EEESC_SE_Li128ELb1ELb1ELb1ELb0EEENS1_36VarlenDynamicPersistentTileSchedulerILi128ELi80ELi128ELi128ELb1ELb1ELb0ELb1ELb1ELb1EEEEEEEEEvNT_6ParamsE,"ax",@progbits
	.align	128
.text._ZN7cutlass13device_kernelIN5flash19enable_sm80_to_sm89INS1_16FlashAttnFwdSm80INS1_25CollectiveMainloopFwdSm80ILi4ELi1ELb0EN4cute5tupleIJNS5_1CILi128EEENS7_ILi80EEENS7_ILi64EEEEEELi64ENS_6half_tEfNS_4arch4Sm80ELb1ELb0ELb1ELb1ELb1ELb0ELb1ELb1EEENS1_21CollectiveEpilogueFwdINS6_IJS8_SA_S9_EEENS6_IJNS7_ILi1EEESI_SI_EEESC_SE_Li128ELb1ELb1ELb1ELb0EEENS1_36VarlenDynamicPersistentTileSchedulerILi128ELi80ELi128ELi128ELb1ELb1ELb0ELb1ELb1ELb1EEEEEEEEEvNT_6ParamsE:
        .type           _ZN7cutlass13device_kernelIN5flash19enable_sm80_to_sm89INS1_16FlashAttnFwdSm80INS1_25CollectiveMainloopFwdSm80ILi4ELi1ELb0EN4cute5tupleIJNS5_1CILi128EEENS7_ILi80EEENS7_ILi64EEEEEELi64ENS_6half_tEfNS_4arch4Sm80ELb1ELb0ELb1ELb1ELb1ELb0ELb1ELb1EEENS1_21CollectiveEpilogueFwdINS6_IJS8_SA_S9_EEENS6_IJNS7_ILi1EEESI_SI_EEESC_SE_Li128ELb1ELb1ELb1ELb0EEENS1_36VarlenDynamicPersistentTileSchedulerILi128ELi80ELi128ELi128ELb1ELb1ELb0ELb1ELb1ELb1EEEEEEEEEvNT_6ParamsE,@function
        .size           _ZN7cutlass13device_kernelIN5flash19enable_sm80_to_sm89INS1_16FlashAttnFwdSm80INS1_25CollectiveMainloopFwdSm80ILi4ELi1ELb0EN4cute5tupleIJNS5_1CILi128EEENS7_ILi80EEENS7_ILi64EEEEEELi64ENS_6half_tEfNS_4arch4Sm80ELb1ELb0ELb1ELb1ELb1ELb0ELb1ELb1EEENS1_21CollectiveEpilogueFwdINS6_IJS8_SA_S9_EEENS6_IJNS7_ILi1EEESI_SI_EEESC_SE_Li128ELb1ELb1ELb1ELb0EEENS1_36VarlenDynamicPersistentTileSchedulerILi128ELi80ELi128ELi128ELb1ELb1ELb0ELb1ELb1ELb1EEEEEEEEEvNT_6ParamsE,(.L_x_25 - _ZN7cutlass13device_kernelIN5flash19enable_sm80_to_sm89INS1_16FlashAttnFwdSm80INS1_25CollectiveMainloopFwdSm80ILi4ELi1ELb0EN4cute5tupleIJNS5_1CILi128EEENS7_ILi80EEENS7_ILi64EEEEEELi64ENS_6half_tEfNS_4arch4Sm80ELb1ELb0ELb1ELb1ELb1ELb0ELb1ELb1EEENS1_21CollectiveEpilogueFwdINS6_IJS8_SA_S9_EEENS6_IJNS7_ILi1EEESI_SI_EEESC_SE_Li128ELb1ELb1ELb1ELb0EEENS1_36VarlenDynamicPersistentTileSchedulerILi128ELi80ELi128ELi128ELb1ELb1ELb0ELb1ELb1ELb1EEEEEEEEEvNT_6ParamsE)
        .other          _ZN7cutlass13device_kernelIN5flash19enable_sm80_to_sm89INS1_16FlashAttnFwdSm80INS1_25CollectiveMainloopFwdSm80ILi4ELi1ELb0EN4cute5tupleIJNS5_1CILi128EEENS7_ILi80EEENS7_ILi64EEEEEELi64ENS_6half_tEfNS_4arch4Sm80ELb1ELb0ELb1ELb1ELb1ELb0ELb1ELb1EEENS1_21CollectiveEpilogueFwdINS6_IJS8_SA_S9_EEENS6_IJNS7_ILi1EEESI_SI_EEESC_SE_Li128ELb1ELb1ELb1ELb0EEENS1_36VarlenDynamicPersistentTileSchedulerILi128ELi80ELi128ELi128ELb1ELb1ELb0ELb1ELb1ELb1EEEEEEEEEvNT_6ParamsE,@"STO_CUDA_ENTRY STV_DEFAULT"
_ZN7cutlass13device_kernelIN5flash19enable_sm80_to_sm89INS1_16FlashAttnFwdSm80INS1_25CollectiveMainloopFwdSm80ILi4ELi1ELb0EN4cute5tupleIJNS5_1CILi128EEENS7_ILi80EEENS7_ILi64EEEEEELi64ENS_6half_tEfNS_4arch4Sm80ELb1ELb0ELb1ELb1ELb1ELb0ELb1ELb1EEENS1_21CollectiveEpilogueFwdINS6_IJS8_SA_S9_EEENS6_IJNS7_ILi1EEESI_SI_EEESC_SE_Li128ELb1ELb1ELb1ELb0EEENS1_36VarlenDynamicPersistentTileSchedulerILi128ELi80ELi128ELi128ELb1ELb1ELb0ELb1ELb1ELb1EEEEEEEEEvNT_6ParamsE:
[----:B------:R-:W-:Y:S01]  /*0000*/  LDC R1, c[0x0][0x37c] ;  /* 0x0000df00ff017b82 */ /* 0x000fe20000000800 */
[----:B------:R-:W-:Y:S05]  /*0010*/  EXIT ;  /* 0x000000000000794d */ /* 0x000fea0003800000 */
.L_x_7:
        /* <DEDUP_REMOVED lines=14> */
.L_x_25:


//--------------------- .text._ZN7cutlass13device_kernelIN5flash19enable_sm80_to_sm89INS1_16FlashAttnFwdSm80INS1_25CollectiveMainloopFwdSm80ILi4ELi1ELb0EN4cute5tupleIJNS5_1CILi128EEENS7_ILi80EEENS7_ILi64EEEEEELi64ENS_6half_tEfNS_4arch4Sm80ELb1ELb0ELb1ELb1ELb1ELb1ELb1ELb1EEENS1_21CollectiveEpilogueFwdINS6_IJS8_SA_S9_EEENS6_IJNS7_ILi1EEESI_SI_EEESC_SE_Li128ELb1ELb1ELb1ELb0EEENS1_36VarlenDynamicPersistentTileSchedulerILi128ELi80ELi128ELi128ELb1ELb1ELb0ELb1ELb1ELb1EEEEEEEEEvNT_6ParamsE --------------------------
	.section	.text._ZN7cutlass13device_kernelIN5flash19enable_sm80_to_sm89INS1_16FlashAttnFwdSm80INS1_25CollectiveMainloopFwdSm80ILi4ELi1ELb0EN4cute5tupleIJNS5_1CILi128EEENS7_ILi80EEENS7_ILi64EEEEEELi64ENS_6half_tEfNS_4arch4Sm80ELb1ELb0ELb1ELb1ELb1ELb1ELb1ELb1EEENS1_21CollectiveEpilogueFwdINS6_IJS8_SA_S9_EEENS6_IJNS7_ILi1EEESI_SI_EEESC_SE_Li128ELb1ELb1ELb1ELb0EEENS1_36VarlenDynamicPersistentTileSchedulerILi128ELi80ELi128ELi128ELb1ELb1ELb0ELb1ELb1ELb1EEEEEEEEEvNT_6ParamsE,"ax",@progbits
	.align	128
.text._ZN7cutlass13device_kernelIN5flash19enable_sm80_to_sm89INS1_16FlashAttnFwdSm80INS1_25CollectiveMainloopFwdSm80ILi4ELi1ELb0EN4cute5tupleIJNS5_1CILi128EEENS7_ILi80EEENS7_ILi64EEEEEELi64ENS_6half_tEfNS_4arch4Sm80ELb1ELb0ELb1ELb1ELb1ELb1ELb1ELb1EEENS1_21CollectiveEpilogueFwdINS6_IJS8_SA_S9_EEENS6_IJNS7_ILi1EEESI_SI_EEESC_SE_Li128ELb1ELb1ELb1ELb0EEENS1_36VarlenDynamicPersistentTileSchedulerILi128ELi80ELi128ELi128ELb1ELb1ELb0ELb1ELb1ELb1EEEEEEEEEvNT_6ParamsE:
        .type           _ZN7cutlass13device_kernelIN5flash19enable_sm80_to_sm89INS1_16FlashAttnFwdSm80INS1_25CollectiveMainloopFwdSm80ILi4ELi1ELb0EN4cute5tupleIJNS5_1CILi128EEENS7_ILi80EEENS7_ILi64EEEEEELi64ENS_6half_tEfNS_4arch4Sm80ELb1ELb0ELb1ELb1ELb1ELb1ELb1ELb1EEENS1_21CollectiveEpilogueFwdINS6_IJS8_SA_S9_EEENS6_IJNS7_ILi1EEESI_SI_EEESC_SE_Li128ELb1ELb1ELb1ELb0EEENS1_36VarlenDynamicPersistentTileSchedulerILi128ELi80ELi128ELi128ELb1ELb1ELb0ELb1ELb1ELb1EEEEEEEEEvNT_6ParamsE,@function
        .size           _ZN7cutlass13device_kernelIN5flash19enable_sm80_to_sm89INS1_16FlashAttnFwdSm80INS1_25CollectiveMainloopFwdSm80ILi4ELi1ELb0EN4cute5tupleIJNS5_1CILi128EEENS7_ILi80EEENS7_ILi64EEEEEELi64ENS_6half_tEfNS_4arch4Sm80ELb1ELb0ELb1ELb1ELb1ELb1ELb1ELb1EEENS1_21CollectiveEpilogueFwdINS6_IJS8_SA_S9_EEENS6_IJNS7_ILi1EEESI_SI_EEESC_SE_Li128ELb1ELb1ELb1ELb0EEENS1_36VarlenDynamicPersistentTileSchedulerILi128ELi80ELi128ELi128ELb1ELb1ELb0ELb1ELb1ELb1EEEEEEEEEvNT_6ParamsE,(.L_x_26 - _ZN7cutlass13device_kernelIN5flash19enable_sm80_to_sm89INS1_16FlashAttnFwdSm80INS1_25CollectiveMainloopFwdSm80ILi4ELi1ELb0EN4cute5tupleIJNS5_1CILi128EEENS7_ILi80EEENS7_ILi64EEEEEELi64ENS_6half_tEfNS_4arch4Sm80ELb1ELb0ELb1ELb1ELb1ELb1ELb1ELb1EEENS1_21CollectiveEpilogueFwdINS6_IJS8_SA_S9_EEENS6_IJNS7_ILi1EEESI_SI_EEESC_SE_Li128ELb1ELb1ELb1ELb0EEENS1_36VarlenDynamicPersistentTileSchedulerILi128ELi80ELi128ELi128ELb1ELb1ELb0ELb1ELb1ELb1EEEEEEEEEvNT_6ParamsE)
        .other          _ZN7cutlass13device_kernelIN5flash19enable_sm80_to_sm89INS1_16FlashAttnFwdSm80INS1_25CollectiveMainloopFwdSm80ILi4ELi1ELb0EN4cute5tupleIJNS5_1CILi128EEENS7_ILi80EEENS7_ILi64EEEEEELi64ENS_6half_tEfNS_4arch4Sm80ELb1ELb0ELb1ELb1ELb1ELb1ELb1ELb1EEENS1_21CollectiveEpilogueFwdINS6_IJS8_SA_S9_EEENS6_IJNS7_ILi1EEESI_SI_EEESC_SE_Li128ELb1ELb1ELb1ELb0EEENS1_36VarlenDynamicPersistentTileSchedulerILi128ELi80ELi128ELi128ELb1ELb1ELb0ELb1ELb1ELb1EEEEEEEEEvNT_6ParamsE,@"STO_CUDA_ENTRY STV_DEFAULT"
_ZN7cutlass13device_kernelIN5flash19enable_sm80_to_sm89INS1_16FlashAttnFwdSm80INS1_25CollectiveMainloopFwdSm80ILi4ELi1ELb0EN4cute5tupleIJNS5_1CILi128EEENS7_ILi80EEENS7_ILi64EEEEEELi64ENS_6half_tEfNS_4arch4Sm80ELb1ELb0ELb1ELb1ELb1ELb1ELb1ELb1EEENS1_21CollectiveEpilogueFwdINS6_IJS8_SA_S9_EEENS6_IJNS7_ILi1EEESI_SI_EEESC_SE_Li128ELb1ELb1ELb1ELb0EEENS1_36VarlenDynamicPersistentTileSchedulerILi128ELi80ELi128ELi128ELb1ELb1ELb0ELb1ELb1ELb1EEEEEEEEEvNT_6ParamsE:
[----:B------:R-:W-:Y:S01]  /*0000*/  LDC R1, c[0x0][0x37c] ;  /* 0x0000df00ff017b82 */ /* 0x000fe20000000800 */
[----:B------:R-:W-:Y:S05]  /*0010*/  EXIT ;  /* 0x000000000000794d */ /* 0x000fea0003800000 */
.L_x_8:
        /* <DEDUP_REMOVED lines=14> */
.L_x_26:


//--------------------- .text._ZN7cutlass13device_kernelIN5flash19enable_sm80_to_sm89INS1_16FlashAttnFwdSm80INS1_25CollectiveMainloopFwdSm80ILi4ELi1ELb0EN4cute5tupleIJNS5_1CILi128EEENS7_ILi112EEENS7_ILi64EEEEEELi64ENS_6half_tEfNS_4arch4Sm80ELb0ELb0ELb0ELb0ELb1ELb0ELb1ELb1EEENS1_21CollectiveEpilogueFwdINS6_IJS8_SA_S9_EEENS6_IJNS7_ILi1EEESI_SI_EEESC_SE_Li128ELb0ELb1ELb1ELb0EEENS1_19SingleTileSchedulerILb0ELb1ELb1ELi128EEEEEEEEEvNT_6ParamsE --------------------------
	.section	.text._ZN7cutlass13device_kernelIN5flash19enable_sm80_to_sm89INS1_16FlashAttnFwdSm80INS1_25CollectiveMainloopFwdSm80ILi4ELi1ELb0EN4cute5tupleIJNS5_1CILi128EEENS7_ILi112EEENS7_ILi64EEEEEELi64ENS_6half_tEfNS_4arch4Sm80ELb0ELb0ELb0ELb0ELb1ELb0ELb1ELb1EEENS1_21CollectiveEpilogueFwdINS6_IJS8_SA_S9_EEENS6_IJNS7_ILi1EEESI_SI_EEESC_SE_Li128ELb0ELb1ELb1ELb0EEENS1_19SingleTileSchedulerILb0ELb1ELb1ELi128EEEEEEEEEvNT_6ParamsE,"ax",@progbits
	.align	128
.text._ZN7cutlass13device_kernelIN5flash19enable_sm80_to_sm89INS1_16FlashAttnFwdSm80INS1_25CollectiveMainloopFwdSm80ILi4ELi1ELb0EN4cute5tupleIJNS5_1CILi128EEENS7_ILi112EEENS7_ILi64EEEEEELi64ENS_6half_tEfNS_4arch4Sm80ELb0ELb0ELb0ELb0ELb1ELb0ELb1ELb1EEENS1_21CollectiveEpilogueFwdINS6_IJS8_SA_S9_EEENS6_IJNS7_ILi1EEESI_SI_EEESC_SE_Li128ELb0ELb1ELb1ELb0EEENS1_19SingleTileSchedulerILb0ELb1ELb1ELi128EEEEEEEEEvNT_6ParamsE:
        .type           _ZN7cutlass13device_kernelIN5flash19enable_sm80_to_sm89INS1_16FlashAttnFwdSm80INS1_25CollectiveMainloopFwdSm80ILi4ELi1ELb0EN4cute5tupleIJNS5_1CILi128EEENS7_ILi112EEENS7_ILi64EEEEEELi64ENS_6half_tEfNS_4arch4Sm80ELb0ELb0ELb0ELb0ELb1ELb0ELb1ELb1EEENS1_21CollectiveEpilogueFwdINS6_IJS8_SA_S9_EEENS6_IJNS7_ILi1EEESI_SI_EEESC_SE_Li128ELb0ELb1ELb1ELb0EEENS1_19SingleTileSchedulerILb0ELb1ELb1ELi128EEEEEEEEEvNT_6ParamsE,@function
        .size           _ZN7cutlass13device_kernelIN5flash19enable_sm80_to_sm89INS1_16FlashAttnFwdSm80INS1_25CollectiveMainloopFwdSm80ILi4ELi1ELb0EN4cute5tupleIJNS5_1CILi128EEENS7_ILi112EEENS7_ILi64EEEEEELi64ENS_6half_tEfNS_4arch4Sm80ELb0ELb0ELb0ELb0ELb1ELb0ELb1ELb1EEENS1_21CollectiveEpilogueFwdINS6_IJS8_SA_S9_EEENS6_IJNS7_ILi1EEESI_SI_EEESC_SE_Li128ELb0ELb1ELb1ELb0EEENS1_19SingleTileSchedulerILb0ELb1ELb1ELi128EEEEEEEEEvNT_6ParamsE,(.L_x_27 - _ZN7cutlass13device_kernelIN5flash19enable_sm80_to_sm89INS1_16FlashAttnFwdSm80INS1_25CollectiveMainloopFwdSm80ILi4ELi1ELb0EN4cute5tupleIJNS5_1CILi128EEENS7_ILi112EEENS7_ILi64EEEEEELi64ENS_6half_tEfNS_4arch4Sm80ELb0ELb0ELb0ELb0ELb1ELb0ELb1ELb1EEENS1_21CollectiveEpilogueFwdINS6_IJS8_SA_S9_EEENS6_IJNS7_ILi1EEESI_SI_EEESC_SE_Li128ELb0ELb1ELb1ELb0EEENS1_19SingleTileSchedulerILb0ELb1ELb1ELi128EEEEEEEEEvNT_6ParamsE)
        .other          _ZN7cutlass13device_kernelIN5flash19enable_sm80_to_sm89INS1_16FlashAttnFwdSm80INS1_25CollectiveMainloopFwdSm80ILi4ELi1ELb0EN4cute5tupleIJNS5_1CILi128EEENS7_ILi112EEENS7_ILi64EEEEEELi64ENS_6half_tEfNS_4arch4Sm80ELb0ELb0ELb0ELb0ELb1ELb0ELb1ELb1EEENS1_21CollectiveEpilogueFwdINS6_IJS8_SA_S9_EEENS6_IJNS7_ILi1EEESI_SI_EEESC_SE_Li128ELb0ELb1ELb1ELb0EEENS1_19SingleTileSchedulerILb0ELb1ELb1ELi128EEEEEEEEEvNT_6ParamsE,@"STO_CUDA_ENTRY STV_DEFAULT"
_ZN7cutlass13device_kernelIN5flash19enable_sm80_to_sm89INS1_16FlashAttnFwdSm80INS1_25CollectiveMainloopFwdSm80ILi4ELi1ELb0EN4cute5tupleIJNS5_1CILi128EEENS7_ILi112EEENS7_ILi64EEEEEELi64ENS_6half_tEfNS_4arch4Sm80ELb0ELb0ELb0ELb0ELb1ELb0ELb1ELb1EEENS1_21CollectiveEpilogueFwdINS6_IJS8_SA_S9_EEENS6_IJNS7_ILi1EEESI_SI_EEESC_SE_Li128ELb0ELb1ELb1ELb0EEENS1_19SingleTileSchedulerILb0ELb1ELb1ELi128EEEEEEEEEvNT_6ParamsE:
[----:B------:R-:W-:Y:S01]  /*0000*/  LDC R1, c[0x0][0x37c] ;  /* 0x0000df00ff017b82 */ /* 0x000fe20000000800 */
[----:B------:R-:W-:Y:S05]  /*0010*/  EXIT ;  /* 0x000000000000794d */ /* 0x000fea0003800000 */
.L_x_9:
        /* <DEDUP_REMOVED lines=14> */
.L_x_27:


//--------------------- .text._ZN7cutlass13device_kernelIN5flash19enable_sm80_to_sm89INS1_16FlashAttnFwdSm80INS1_25CollectiveMainloopFwdSm80ILi4ELi1ELb0EN4cute5tupleIJNS5_1CILi128EEENS7_ILi80EEENS7_ILi64EEEEEELi64ENS_6half_tEfNS_4arch4Sm80ELb0ELb0ELb0ELb1ELb1ELb0ELb1ELb1EEENS1_21CollectiveEpilogueFwdINS6_IJS8_SA_S9_EEENS6_IJNS7_ILi1EEESI_SI_EEESC_SE_Li128ELb1ELb1ELb1ELb0EEENS1_36VarlenDynamicPersistentTileSchedulerILi128ELi80ELi128ELi128ELb1ELb1ELb0ELb0ELb1ELb1EEEEEEEEEvNT_6ParamsE --------------------------
	.section	.text._ZN7cutlass13device_kernelIN5flash19enable_sm80_to_sm89INS1_16FlashAttnFwdSm80INS1_25CollectiveMainloopFwdSm80ILi4ELi1ELb0EN4cute5tupleIJNS5_1CILi128EEENS7_ILi80EEENS7_ILi64EEEEEELi64ENS_6half_tEfNS_4arch4Sm80ELb0ELb0ELb0ELb1ELb1ELb0ELb1ELb1EEENS1_21CollectiveEpilogueFwdINS6_IJS8_SA_S9_EEENS6_IJNS7_ILi1EEESI_SI_EEESC_SE_Li128ELb1ELb1ELb1ELb0EEENS1_36VarlenDynamicPersistentTileSchedulerILi128ELi80ELi128ELi128ELb1ELb1ELb0ELb0ELb1ELb1EEEEEEEEEvNT_6ParamsE,"ax",@progbits
	.align	128
.text._ZN7cutlass13device_kernelIN5flash19enable_sm80_to_sm89INS1_16FlashAttnFwdSm80INS1_25CollectiveMainloopFwdSm80ILi4ELi1ELb0EN4cute5tupleIJNS5_1CILi128EEENS7_ILi80EEENS7_ILi64EEEEEELi64ENS_6half_tEfNS_4arch4Sm80ELb0ELb0ELb0ELb1ELb1ELb0ELb1ELb1EEENS1_21CollectiveEpilogueFwdINS6_IJS8_SA_S9_EEENS6_IJNS7_ILi1EEESI_SI_EEESC_SE_Li128ELb1ELb1ELb1ELb0EEENS1_36VarlenDynamicPersistentTileSchedulerILi128ELi80ELi128ELi128ELb1ELb1ELb0ELb0ELb1ELb1EEEEEEEEEvNT_6ParamsE:
        .type           _ZN7cutlass13device_kernelIN5flash19enable_sm80_to_sm89INS1_16FlashAttnFwdSm80INS1_25CollectiveMainloopFwdSm80ILi4ELi1ELb0EN4cute5tupleIJNS5_1CILi128EEENS7_ILi80EEENS7_ILi64EEEEEELi64ENS_6half_tEfNS_4arch4Sm80ELb0ELb0ELb0ELb1ELb1ELb0ELb1ELb1EEENS1_21CollectiveEpilogueFwdINS6_IJS8_SA_S9_EEENS6_IJNS7_ILi1EEESI_SI_EEESC_SE_Li128ELb1ELb1ELb1ELb0EEENS1_36VarlenDynamicPersistentTileSchedulerILi128ELi80ELi128ELi128ELb1ELb1ELb0ELb0ELb1ELb1EEEEEEEEEvNT_6ParamsE,@function
        .size           _ZN7cutlass13device_kernelIN5flash19enable_sm80_to_sm89INS1_16FlashAttnFwdSm80INS1_25CollectiveMainloopFwdSm80ILi4ELi1ELb0EN4cute5tupleIJNS5_1CILi128EEENS7_ILi80EEENS7_ILi64EEEEEELi64ENS_6half_tEfNS_4arch4Sm80ELb0ELb0ELb0ELb1ELb1ELb0ELb1ELb1EEENS1_21CollectiveEpilogueFwdINS6_IJS8_SA_S9_EEENS6_IJNS7_ILi1EEESI_SI_EEESC_SE_Li128ELb1ELb1ELb1ELb0EEENS1_36VarlenDynamicPersistentTileSchedulerILi128ELi80ELi128ELi128ELb1ELb1ELb0ELb0ELb1ELb1EEEEEEEEEvNT_6ParamsE,(.L_x_28 - _ZN7cutlass13device_kernelIN5flash19enable_sm80_to_sm89INS1_16FlashAttnFwdSm80INS1_25CollectiveMainloopFwdSm80ILi4ELi1ELb0EN4cute5tupleIJNS5_1CILi128EEENS7_ILi80EEENS7_ILi64EEEEEELi64ENS_6half_tEfNS_4arch4Sm80ELb0ELb0ELb0ELb1ELb1ELb0ELb1ELb1EEENS1_21CollectiveEpilogueFwdINS6_IJS8_SA_S9_EEENS6_IJNS7_ILi1EEESI_SI_EEESC_SE_Li128ELb1ELb1ELb1ELb0EEENS1_36VarlenDynamicPersistentTileSchedulerILi128ELi80ELi128ELi128ELb1ELb1ELb0ELb0ELb1ELb1EEEEEEEEEvNT_6ParamsE)
        .other          _ZN7cutlass13device_kernelIN5flash19enable_sm80_to_sm89INS1_16FlashAttnFwdSm80INS1_25CollectiveMainloopFwdSm80ILi4ELi1ELb0EN4cute5tupleIJNS5_1CILi128EEENS7_ILi80EEENS7_ILi64EEEEEELi64ENS_6half_tEfNS_4arch4Sm80ELb0ELb0ELb0ELb1ELb1ELb0ELb1ELb1EEENS1_21CollectiveEpilogueFwdINS6_IJS8_SA_S9_EEENS6_IJNS7_ILi1EEESI_SI_EEESC_SE_Li128ELb1ELb1ELb1ELb0EEENS1_36VarlenDynamicPersistentTileSchedulerILi128ELi80ELi128ELi128ELb1ELb1ELb0ELb0ELb1ELb1EEEEEEEEEvNT_6ParamsE,@"STO_CUDA_ENTRY STV_DEFAULT"
_ZN7cutlass13device_kernelIN5flash19enable_sm80_to_sm89INS1_16FlashAttnFwdSm80INS1_25CollectiveMainloopFwdSm80ILi4ELi1ELb0EN4cute5tupleIJNS5_1CILi128EEENS7_ILi80EEENS7_ILi64EEEEEELi64ENS_6half_tEfNS_4arch4Sm80ELb0ELb0ELb0ELb1ELb1ELb0ELb1ELb1EEENS1_21CollectiveEpilogueFwdINS6_IJS8_SA_S9_EEENS6_IJNS7_ILi1EEESI_SI_EEESC_SE_Li128ELb1ELb1ELb1ELb0EEENS1_36VarlenDynamicPersistentTileSchedulerILi128ELi80ELi128ELi128ELb1ELb1ELb0ELb0ELb1ELb1EEEEEEEEEvNT_6ParamsE:
[----:B------:R-:W-:Y:S01]  /*0000*/  LDC R1, c[0x0][0x37c] ;  /* 0x0000df00ff017b82 */ /* 0x000fe20000000800 */
[----:B------:R-:W-:Y:S05]  /*0010*/  EXIT ;  /* 0x000000000000794d */ /* 0x000fea0003800000 */
.L_x_10:
        /* <DEDUP_REMOVED lines=14> */
.L_x_28:


//--------------------- .text._ZN7cutlass13device_kernelIN5flash19enable_sm80_to_sm89INS1_16FlashAttnFwdSm80INS1_25CollectiveMainloopFwdSm80ILi4ELi1ELb0EN4cute5tupleIJNS5_1CILi128EEENS7_ILi80EEENS7_ILi64EEEEEELi64ENS_6half_tEfNS_4arch4Sm80ELb0ELb0ELb0ELb1ELb1ELb1ELb1ELb1EEENS1_21CollectiveEpilogueFwdINS6_IJS8_SA_S9_EEENS6_IJNS7_ILi1EEESI_SI_EEESC_SE_Li128ELb1ELb1ELb1ELb0EEENS1_36VarlenDynamicPersistentTileSchedulerILi128ELi80ELi128ELi128ELb1ELb1ELb0ELb0ELb1ELb1EEEEEEEEEvNT_6ParamsE --------------------------
	.section	.text._ZN7cutlass13device_kernelIN5flash19enable_sm80_to_sm89INS1_16FlashAttnFwdSm80INS1_25CollectiveMainloopFwdSm80ILi4ELi1ELb0EN4cute5tupleIJNS5_1CILi128EEENS7_ILi80EEENS7_ILi64EEEEEELi64ENS_6half_tEfNS_4arch4Sm80ELb0ELb0ELb0ELb1ELb1ELb1ELb1ELb1EEENS1_21CollectiveEpilogueFwdINS6_IJS8_SA_S9_EEENS6_IJNS7_ILi1EEESI_SI_EEESC_SE_Li128ELb1ELb1ELb1ELb0EEENS1_36VarlenDynamicPersistentTileSchedulerILi128ELi80ELi128ELi128ELb1ELb1ELb0ELb0ELb1ELb1EEEEEEEEEvNT_6ParamsE,"ax",@progbits
	.align	128
.text._ZN7cutlass13device_kernelIN5flash19enable_sm80_to_sm89INS1_16FlashAttnFwdSm80INS1_25CollectiveMainloopFwdSm80ILi4ELi1ELb0EN4cute5tupleIJNS5_1CILi128EEENS7_ILi80EEENS7_ILi64EEEEEELi64ENS_6half_tEfNS_4arch4Sm80ELb0ELb0ELb0ELb1ELb1ELb1ELb1ELb1EEENS1_21CollectiveEpilogueFwdINS6_IJS8_SA_S9_EEENS6_IJNS7_ILi1EEESI_SI_EEESC_SE_Li128ELb1ELb1ELb1ELb0EEENS1_36VarlenDynamicPersistentTileSchedulerILi128ELi80ELi128ELi128ELb1ELb1ELb0ELb0ELb1ELb1EEEEEEEEEvNT_6ParamsE:
        .type           _ZN7cutlass13device_kernelIN5flash19enable_sm80_to_sm89INS1_16FlashAttnFwdSm80INS1_25CollectiveMainloopFwdSm80ILi4ELi1ELb0EN4cute5tupleIJNS5_1CILi128EEENS7_ILi80EEENS7_ILi64EEEEEELi64ENS_6half_tEfNS_4arch4Sm80ELb0ELb0ELb0ELb1ELb1ELb1ELb1ELb1EEENS1_21CollectiveEpilogueFwdINS6_IJS8_SA_S9_EEENS6_IJNS7_ILi1EEESI_SI_EEESC_SE_Li128ELb1ELb1ELb1ELb0EEENS1_36VarlenDynamicPersistentTileSchedulerILi128ELi80ELi128ELi128ELb1ELb1ELb0ELb0ELb1ELb1EEEEEEEEEvNT_6ParamsE,@function
        .size           _ZN7cutlass13device_kernelIN5flash19enable_sm80_to_sm89INS1_16FlashAttnFwdSm80INS1_25CollectiveMainloopFwdSm80ILi4ELi1ELb0EN4cute5tupleIJNS5_1CILi128EEENS7_ILi80EEENS7_ILi64EEEEEELi64ENS_6half_tEfNS_4arch4Sm80ELb0ELb0ELb0ELb1ELb1ELb1ELb1ELb1EEENS1_21CollectiveEpilogueFwdINS6_IJS8_SA_S9_EEENS6_IJNS7_ILi1EEESI_SI_EEESC_SE_Li128ELb1ELb1ELb1ELb0EEENS1_36VarlenDynamicPersistentTileSchedulerILi128ELi80ELi128ELi128ELb1ELb1ELb0ELb0ELb1ELb1EEEEEEEEEvNT_6ParamsE,(.L_x_29 - _ZN7cutlass13device_kernelIN5flash19enable_sm80_to_sm89INS1_16FlashAttnFwdSm80INS1_25CollectiveMainloopFwdSm80ILi4ELi1ELb0EN4cute5tupleIJNS5_1CILi128EEENS7_ILi80EEENS7_ILi64EEEEEELi64ENS_6half_tEfNS_4arch4Sm80ELb0ELb0ELb0ELb1ELb1ELb1ELb1ELb1EEENS1_21CollectiveEpilogueFwdINS6_IJS8_SA_S9_EEENS6_IJNS7_ILi1EEESI_SI_EEESC_SE_Li128ELb1ELb1ELb1ELb0EEENS1_36VarlenDynamicPersistentTileSchedulerILi128ELi80ELi128ELi128ELb1ELb1ELb0ELb0ELb1ELb1EEEEEEEEEvNT_6ParamsE)
        .other          _ZN7cutlass13device_kernelIN5flash19enable_sm80_to_sm89INS1_16FlashAttnFwdSm80INS1_25CollectiveMainloopFwdSm80ILi4ELi1ELb0EN4cute5tupleIJNS5_1CILi128EEENS7_ILi80EEENS7_ILi64EEEEEELi64ENS_6half_tEfNS_4arch4Sm80ELb0ELb0ELb0ELb1ELb1ELb1ELb1ELb1EEENS1_21CollectiveEpilogueFwdINS6_IJS8_SA_S9_EEENS6_IJNS7_ILi1EEESI_SI_EEESC_SE_Li128ELb1ELb1ELb1ELb0EEENS1_36VarlenDynamicPersistentTileSchedulerILi128ELi80ELi128ELi128ELb1ELb1ELb0ELb0ELb1ELb1EEEEEEEEEvNT_6ParamsE,@"STO_CUDA_ENTRY STV_DEFAULT"
_ZN7cutlass13device_kernelIN5flash19enable_sm80_to_sm89INS1_16FlashAttnFwdSm80INS1_25CollectiveMainloopFwdSm80ILi4ELi1ELb0EN4cute5tupleIJNS5_1CILi128EEENS7_ILi80EEENS7_ILi64EEEEEELi64ENS_6half_tEfNS_4arch4Sm80ELb0ELb0ELb0ELb1ELb1ELb1ELb1ELb1EEENS1_21CollectiveEpilogueFwdINS6_IJS8_SA_S9_EEENS6_IJNS7_ILi1EEESI_SI_EEESC_SE_Li128ELb1ELb1ELb1ELb0EEENS1_36VarlenDynamicPersistentTileSchedulerILi128ELi80ELi128ELi128ELb1ELb1ELb0ELb0ELb1ELb1EEEEEEEEEvNT_6ParamsE:
[----:B------:R-:W-:Y:S01]  /*0000*/  LDC R1, c[0x0][0x37c] ;  /* 0x0000df00ff017b82 */ /* 0x000fe20000000800 */
[----:B------:R-:W-:Y:S05]  /*0010*/  EXIT ;  /* 0x000000000000794d */ /* 0x000fea0003800000 */
.L_x_11:
        /* <DEDUP_REMOVED lines=14> */
.L_x_29:


//--------------------- .text._ZN7cutlass13device_kernelIN5flash19enable_sm80_to_sm89INS1_16FlashAttnFwdSm80INS1_25CollectiveMainloopFwdSm80ILi4ELi1ELb0EN4cute5tupleIJNS5_1CILi128EEENS7_ILi96EEENS7_ILi64EEEEEELi64ENS_6half_tEfNS_4arch4Sm80ELb0ELb1ELb0ELb0ELb1ELb0ELb1ELb1EEENS1_21CollectiveEpilogueFwdINS6_IJS8_SA_S9_EEENS6_IJNS7_ILi1EEESI_SI_EEESC_SE_Li128ELb0ELb1ELb1ELb0EEENS1_19SingleTileSchedulerILb0ELb1ELb1ELi128EEEEEEEEEvNT_6ParamsE --------------------------
	.section	.text._ZN7cutlass13device_kernelIN5flash19enable_sm80_to_sm89INS1_16FlashAttnFwdSm80INS1_25CollectiveMainloopFwdSm80ILi4ELi1ELb0EN4cute5tupleIJNS5_1CILi128EEENS7_ILi96EEENS7_ILi64EEEEEELi64ENS_6half_tEfNS_4arch4Sm80ELb0ELb1ELb0ELb0ELb1ELb0ELb1ELb1EEENS1_21CollectiveEpilogueFwdINS6_IJS8_SA_S9_EEENS6_IJNS7_ILi1EEESI_SI_EEESC_SE_Li128ELb0ELb1ELb1ELb0EEENS1_19SingleTileSchedulerILb0ELb1ELb1ELi128EEEEEEEEEvNT_6ParamsE,"ax",@progbits
	.align	128
.text._ZN7cutlass13device_kernelIN5flash19enable_sm80_to_sm89INS1_16FlashAttnFwdSm80INS1_25CollectiveMainloopFwdSm80ILi4ELi1ELb0EN4cute5tupleIJNS5_1CILi128EEENS7_ILi96EEENS7_ILi64EEEEEELi64ENS_6half_tEfNS_4arch4Sm80ELb0ELb1ELb0ELb0ELb1ELb0ELb1ELb1EEENS1_21CollectiveEpilogueFwdINS6_IJS8_SA_S9_EEENS6_IJNS7_ILi1EEESI_SI_EEESC_SE_Li128ELb0ELb1ELb1ELb0EEENS1_19SingleTileSchedulerILb0ELb1ELb1ELi128EEEEEEEEEvNT_6ParamsE:
        .type           _ZN7cutlass13device_kernelIN5flash19enable_sm80_to_sm89INS1_16FlashAttnFwdSm80INS1_25CollectiveMainloopFwdSm80ILi4ELi1ELb0EN4cute5tupleIJNS5_1CILi128EEENS7_ILi96EEENS7_ILi64EEEEEELi64ENS_6half_tEfNS_4arch4Sm80ELb0ELb1ELb0ELb0ELb1ELb0ELb1ELb1EEENS1_21CollectiveEpilogueFwdINS6_IJS8_SA_S9_EEENS6_IJNS7_ILi1EEESI_SI_EEESC_SE_Li128ELb0ELb1ELb1ELb0EEENS1_19SingleTileSchedulerILb0ELb1ELb1ELi128EEEEEEEEEvNT_6ParamsE,@function
        .size           _ZN7cutlass13device_kernelIN5flash19enable_sm80_to_sm89INS1_16FlashAttnFwdSm80INS1_25CollectiveMainloopFwdSm80ILi4ELi1ELb0EN4cute5tupleIJNS5_1CILi128EEENS7_ILi96EEENS7_ILi64EEEEEELi64ENS_6half_tEfNS_4arch4Sm80ELb0ELb1ELb0ELb0ELb1ELb0ELb1ELb1EEENS1_21CollectiveEpilogueFwdINS6_IJS8_SA_S9_EEENS6_IJNS7_ILi1EEESI_SI_EEESC_SE_Li128ELb0ELb1ELb1ELb0EEENS1_19SingleTileSchedulerILb0ELb1ELb1ELi128EEEEEEEEEvNT_6ParamsE,(.L_x_30 - _ZN7cutlass13device_kernelIN5flash19enable_sm80_to_sm89INS1_16FlashAttnFwdSm80INS1_25CollectiveMainloopFwdSm80ILi4ELi1ELb0EN4cute5tupleIJNS5_1CILi128EEENS7_ILi96EEENS7_ILi64EEEEEELi64ENS_6half_tEfNS_4arch4Sm80ELb0ELb1ELb0ELb0ELb1ELb0ELb1ELb1EEENS1_21CollectiveEpilogueFwdINS6_IJS8_SA_S9_EEENS6_IJNS7_ILi1EEESI_SI_EEESC_SE_Li128ELb0ELb1ELb1ELb0EEENS1_19SingleTileSchedulerILb0ELb1ELb1ELi128EEEEEEEEEvNT_6ParamsE)
        .other          _ZN7cutlass13device_kernelIN5flash19enable_sm80_to_sm89INS1_16FlashAttnFwdSm80INS1_25CollectiveMainloopFwdSm80ILi4ELi1ELb0EN4cute5tupleIJNS5_1CILi128EEENS7_ILi96EEENS7_ILi64EEEEEELi64ENS_6half_tEfNS_4arch4Sm80ELb0ELb1ELb0ELb0ELb1ELb0ELb1ELb1EEENS1_21CollectiveEpilogueFwdINS6_IJS8_SA_S9_EEENS6_IJNS7_ILi1EEESI_SI_EEESC_SE_Li128ELb0ELb1ELb1ELb0EEENS1_19SingleTileSchedulerILb0ELb1ELb1ELi128EEEEEEEEEvNT_6ParamsE,@"STO_CUDA_ENTRY STV_DEFAULT"
_ZN7cutlass13device_kernelIN5flash19enable_sm80_to_sm89INS1_16FlashAttnFwdSm80INS1_25CollectiveMainloopFwdSm80ILi4ELi1ELb0EN4cute5tupleIJNS5_1CILi128EEENS7_ILi96EEENS7_ILi64EEEEEELi64ENS_6half_tEfNS_4arch4Sm80ELb0ELb1ELb0ELb0ELb1ELb0ELb1ELb1EEENS1_21CollectiveEpilogueFwdINS6_IJS8_SA_S9_EEENS6_IJNS7_ILi1EEESI_SI_EEESC_SE_Li128ELb0ELb1ELb1ELb0EEENS1_19SingleTileSchedulerILb0ELb1ELb1ELi128EEEEEEEEEvNT_6ParamsE:
[----:B------:R-:W-:Y:S01]  /*0000*/  LDC R1, c[0x0][0x37c] ;  /* 0x0000df00ff017b82 */ /* 0x000fe20000000800 */
[----:B------:R-:W-:Y:S05]  /*0010*/  EXIT ;  /* 0x000000000000794d */ /* 0x000fea0003800000 */
.L_x_12:
        /* <DEDUP_REMOVED lines=14> */
.L_x_30:


//--------------------- .text._ZN7cutlass13device_kernelIN5flash19enable_sm80_to_sm89INS1_16FlashAttnFwdSm80INS1_25CollectiveMainloopFwdSm80ILi4ELi1ELb0EN4cute5tupleIJNS5_1CILi128EEENS7_ILi80EEENS7_ILi64EEEEEELi64ENS_6half_tEfNS_4arch4Sm80ELb0ELb1ELb0ELb1ELb1ELb0ELb1ELb1EEENS1_21CollectiveEpilogueFwdINS6_IJS8_SA_S9_EEENS6_IJNS7_ILi1EEESI_SI_EEESC_SE_Li128ELb1ELb1ELb1ELb0EEENS1_36VarlenDynamicPersistentTileSchedulerILi128ELi80ELi128ELi128ELb1ELb1ELb0ELb1ELb0ELb1EEEEEEEEEvNT_6ParamsE --------------------------
	.section	.text._ZN7cutlass13device_kernelIN5flash19enable_sm80_to_sm89INS1_16FlashAttnFwdSm80INS1_25CollectiveMainloopFwdSm80ILi4ELi1ELb0EN4cute5tupleIJNS5_1CILi128EEENS7_ILi80EEENS7_ILi64EEEEEELi64ENS_6half_tEfNS_4arch4Sm80ELb0ELb1ELb0ELb1ELb1ELb0ELb1ELb1EEENS1_21CollectiveEpilogueFwdINS6_IJS8_SA_S9_EEENS6_IJNS7_ILi1EEESI_SI_EEESC_SE_Li128ELb1ELb1ELb1ELb0EEENS1_36VarlenDynamicPersistentTileSchedulerILi128ELi80ELi128ELi128ELb1ELb1ELb0ELb1ELb0ELb1EEEEEEEEEvNT_6ParamsE,"ax",@progbits
	.align	128
.text._ZN7cutlass13device_kernelIN5flash19enable_sm80_to_sm89INS1_16FlashAttnFwdSm80INS1_25CollectiveMainloopFwdSm80ILi4ELi1ELb0EN4cute5tupleIJNS5_1CILi128EEENS7_ILi80EEENS7_ILi64EEEEEELi64ENS_6half_tEfNS_4arch4Sm80ELb0ELb1ELb0ELb1ELb1ELb0ELb1ELb1EEENS1_21CollectiveEpilogueFwdINS6_IJS8_SA_S9_EEENS6_IJNS7_ILi1EEESI_SI_EEESC_SE_Li128ELb1ELb1ELb1ELb0EEENS1_36VarlenDynamicPersistentTileSchedulerILi128ELi80ELi128ELi128ELb1ELb1ELb0ELb1ELb0ELb1EEEEEEEEEvNT_6ParamsE:
        .type           _ZN7cutlass13device_kernelIN5flash19enable_sm80_to_sm89INS1_16FlashAttnFwdSm80INS1_25CollectiveMainloopFwdSm80ILi4ELi1ELb0EN4cute5tupleIJNS5_1CILi128EEENS7_ILi80EEENS7_ILi64EEEEEELi64ENS_6half_tEfNS_4arch4Sm80ELb0ELb1ELb0ELb1ELb1ELb0ELb1ELb1EEENS1_21CollectiveEpilogueFwdINS6_IJS8_SA_S9_EEENS6_IJNS7_ILi1EEESI_SI_EEESC_SE_Li128ELb1ELb1ELb1ELb0EEENS1_36VarlenDynamicPersistentTileSchedulerILi128ELi80ELi128ELi128ELb1ELb1ELb0ELb1ELb0ELb1EEEEEEEEEvNT_6ParamsE,@function
        .size           _ZN7cutlass13device_kernelIN5flash19enable_sm80_to_sm89INS1_16FlashAttnFwdSm80INS1_25CollectiveMainloopFwdSm80ILi4ELi1ELb0EN4cute5tupleIJNS5_1CILi128EEENS7_ILi80EEENS7_ILi64EEEEEELi64ENS_6half_tEfNS_4arch4Sm80ELb0ELb1ELb0ELb1ELb1ELb0ELb1ELb1EEENS1_21CollectiveEpilogueFwdINS6_IJS8_SA_S9_EEENS6_IJNS7_ILi1EEESI_SI_EEESC_SE_Li128ELb1ELb1ELb1ELb0EEENS1_36VarlenDynamicPersistentTileSchedulerILi128ELi80ELi128ELi128ELb1ELb1ELb0ELb1ELb0ELb1EEEEEEEEEvNT_6ParamsE,(.L_x_31 - _ZN7cutlass13device_kernelIN5flash19enable_sm80_to_sm89INS1_16FlashAttnFwdSm80INS1_25CollectiveMainloopFwdSm80ILi4ELi1ELb0EN4cute5tupleIJNS5_1CILi128EEENS7_ILi80EEENS7_ILi64EEEEEELi64ENS_6half_tEfNS_4arch4Sm80ELb0ELb1ELb0ELb1ELb1ELb0ELb1ELb1EEENS1_21CollectiveEpilogueFwdINS6_IJS8_SA_S9_EEENS6_IJNS7_ILi1EEESI_SI_EEESC_SE_Li128ELb1ELb1ELb1ELb0EEENS1_36VarlenDynamicPersistentTileSchedulerILi128ELi80ELi128ELi128ELb1ELb1ELb0ELb1ELb0ELb1EEEEEEEEEvNT_6ParamsE)
        .other          _ZN7cutlass13device_kernelIN5flash19enable_sm80_to_sm89INS1_16FlashAttnFwdSm80INS1_25CollectiveMainloopFwdSm80ILi4ELi1ELb0EN4cute5tupleIJNS5_1CILi128EEENS7_ILi80EEENS7_ILi64EEEEEELi64ENS_6half_tEfNS_4arch4Sm80ELb0ELb1ELb0ELb1ELb1ELb0ELb1ELb1EEENS1_21CollectiveEpilogueFwdINS6_IJS8_SA_S9_EEENS6_IJNS7_ILi1EEESI_SI_EEESC_SE_Li128ELb1ELb1ELb1ELb0EEENS1_36VarlenDynamicPersistentTileSchedulerILi128ELi80ELi128ELi128ELb1ELb1ELb0ELb1ELb0ELb1EEEEEEEEEvNT_6ParamsE,@"STO_CUDA_ENTRY STV_DEFAULT"
_ZN7cutlass13device_kernelIN5flash19enable_sm80_to_sm89INS1_16FlashAttnFwdSm80INS1_25CollectiveMainloopFwdSm80ILi4ELi1ELb0EN4cute5tupleIJNS5_1CILi128EEENS7_ILi80EEENS7_ILi64EEEEEELi64ENS_6half_tEfNS_4arch4Sm80ELb0ELb1ELb0ELb1ELb1ELb0ELb1ELb1EEENS1_21CollectiveEpilogueFwdINS6_IJS8_SA_S9_EEENS6_IJNS7_ILi1EEESI_SI_EEESC_SE_Li128ELb1ELb1ELb1ELb0EEENS1_36VarlenDynamicPersistentTileSchedulerILi128ELi80ELi128ELi128ELb1ELb1ELb0ELb1ELb0ELb1EEEEEEEEEvNT_6ParamsE:
[----:B------:R-:W-:Y:S01]  /*0000*/  LDC R1, c[0x0][0x37c] ;  /* 0x0000df00ff017b82 */ /* 0x000fe20000000800 */
[----:B------:R-:W-:Y:S05]  /*0010*/  EXIT ;  /* 0x000000000000794d */ /* 0x000fea0003800000 */
.L_x_13:
        /* <DEDUP_REMOVED lines=14> */
.L_x_31:


//--------------------- .text._ZN7cutlass13device_kernelIN5flash19enable_sm80_to_sm89INS1_16FlashAttnFwdSm80INS1_25CollectiveMainloopFwdSm80ILi4ELi1ELb0EN4cute5tupleIJNS5_1CILi128EEENS7_ILi80EEENS7_ILi64EEEEEELi64ENS_6half_tEfNS_4arch4Sm80ELb0ELb1ELb0ELb1ELb1ELb1ELb1ELb1EEENS1_21CollectiveEpilogueFwdINS6_IJS8_SA_S9_EEENS6_IJNS7_ILi1EEESI_SI_EEESC_SE_Li128ELb1ELb1ELb1ELb0EEENS1_36VarlenDynamicPersistentTileSchedulerILi128ELi80ELi128ELi128ELb1ELb1ELb0ELb1ELb0ELb1EEEEEEEEEvNT_6ParamsE --------------------------
	.section	.text._ZN7cutlass13device_kernelIN5flash19enable_sm80_to_sm89INS1_16FlashAttnFwdSm80INS1_25CollectiveMainloopFwdSm80ILi4ELi1ELb0EN4cute5tupleIJNS5_1CILi128EEENS7_ILi80EEENS7_ILi64EEEEEELi64ENS_6half_tEfNS_4arch4Sm80ELb0ELb1ELb0ELb1ELb1ELb1ELb1ELb1EEENS1_21CollectiveEpilogueFwdINS6_IJS8_SA_S9_EEENS6_IJNS7_ILi1EEESI_SI_EEESC_SE_Li128ELb1ELb1ELb1ELb0EEENS1_36VarlenDynamicPersistentTileSchedulerILi128ELi80ELi128ELi128ELb1ELb1ELb0ELb1ELb0ELb1EEEEEEEEEvNT_6ParamsE,"ax",@progbits
	.align	128
.text._ZN7cutlass13device_kernelIN5flash19enable_sm80_to_sm89INS1_16FlashAttnFwdSm80INS1_25CollectiveMainloopFwdSm80ILi4ELi1ELb0EN4cute5tupleIJNS5_1CILi128EEENS7_ILi80EEENS7_ILi64EEEEEELi64ENS_6half_tEfNS_4arch4Sm80ELb0ELb1ELb0ELb1ELb1ELb1ELb1ELb1EEENS1_21CollectiveEpilogueFwdINS6_IJS8_SA_S9_EEENS6_IJNS7_ILi1EEESI_SI_EEESC_SE_Li128ELb1ELb1ELb1ELb0EEENS1_36VarlenDynamicPersistentTileSchedulerILi128ELi80ELi128ELi128ELb1ELb1ELb0ELb1ELb0ELb1EEEEEEEEEvNT_6ParamsE:
        .type           _ZN7cutlass13device_kernelIN5flash19enable_sm80_to_sm89INS1_16FlashAttnFwdSm80INS1_25CollectiveMainloopFwdSm80ILi4ELi1ELb0EN4cute5tupleIJNS5_1CILi128EEENS7_ILi80EEENS7_ILi64EEEEEELi64ENS_6half_tEfNS_4arch4Sm80ELb0ELb1ELb0ELb1ELb1ELb1ELb1ELb1EEENS1_21CollectiveEpilogueFwdINS6_IJS8_SA_S9_EEENS6_IJNS7_ILi1EEESI_SI_EEESC_SE_Li128ELb1ELb1ELb1ELb0EEENS1_36VarlenDynamicPersistentTileSchedulerILi128ELi80ELi128ELi128ELb1ELb1ELb0ELb1ELb0ELb1EEEEEEEEEvNT_6ParamsE,@function
        .size           _ZN7cutlass13device_kernelIN5flash19enable_sm80_to_sm89INS1_16FlashAttnFwdSm80INS1_25CollectiveMainloopFwdSm80ILi4ELi1ELb0EN4cute5tupleIJNS5_1CILi128EEENS7_ILi80EEENS7_ILi64EEEEEELi64ENS_6half_tEfNS_4arch4Sm80ELb0ELb1ELb0ELb1ELb1ELb1ELb1ELb1EEENS1_21CollectiveEpilogueFwdINS6_IJS8_SA_S9_EEENS6_IJNS7_ILi1EEESI_SI_EEESC_SE_Li128ELb1ELb1ELb1ELb0EEENS1_36VarlenDynamicPersistentTileSchedulerILi128ELi80ELi128ELi128ELb1ELb1ELb0ELb1ELb0ELb1EEEEEEEEEvNT_6ParamsE,(.L_x_32 - _ZN7cutlass13device_kernelIN5flash19enable_sm80_to_sm89INS1_16FlashAttnFwdSm80INS1_25CollectiveMainloopFwdSm80ILi4ELi1ELb0EN4cute5tupleIJNS5_1CILi128EEENS7_ILi80EEENS7_ILi64EEEEEELi64ENS_6half_tEfNS_4arch4Sm80ELb0ELb1ELb0ELb1ELb1ELb1ELb1ELb1EEENS1_21CollectiveEpilogueFwdINS6_IJS8_SA_S9_EEENS6_IJNS7_ILi1EEESI_SI_EEESC_SE_Li128ELb1ELb1ELb1ELb0EEENS1_36VarlenDynamicPersistentTileSchedulerILi128ELi80ELi128ELi128ELb1ELb1ELb0ELb1ELb0ELb1EEEEEEEEEvNT_6ParamsE)
        .other          _ZN7cutlass13device_kernelIN5flash19enable_sm80_to_sm89INS1_16FlashAttnFwdSm80INS1_25CollectiveMainloopFwdSm80ILi4ELi1ELb0EN4cute5tupleIJNS5_1CILi128EEENS7_ILi80EEENS7_ILi64EEEEEELi64ENS_6half_tEfNS_4arch4Sm80ELb0ELb1ELb0ELb1ELb1ELb1ELb1ELb1EEENS1_21CollectiveEpilogueFwdINS6_IJS8_SA_S9_EEENS6_IJNS7_ILi1EEESI_SI_EEESC_SE_Li128ELb1ELb1ELb1ELb0EEENS1_36VarlenDynamicPersistentTileSchedulerILi128ELi80ELi128ELi128ELb1ELb1ELb0ELb1ELb0ELb1EEEEEEEEEvNT_6ParamsE,@"STO_CUDA_ENTRY STV_DEFAULT"
_ZN7cutlass13device_kernelIN5flash19enable_sm80_to_sm89INS1_16FlashAttnFwdSm80INS1_25CollectiveMainloopFwdSm80ILi4ELi1ELb0EN4cute5tupleIJNS5_1CILi128EEENS7_ILi80EEENS7_ILi64EEEEEELi64ENS_6half_tEfNS_4arch4Sm80ELb0ELb1ELb0ELb1ELb1ELb1ELb1ELb1EEENS1_21CollectiveEpilogueFwdINS6_IJS8_SA_S9_EEENS6_IJNS7_ILi1EEESI_SI_EEESC_SE_Li128ELb1ELb1ELb1ELb0EEENS1_36VarlenDynamicPersistentTileSchedulerILi128ELi80ELi128ELi128ELb1ELb1ELb0ELb1ELb0ELb1EEEEEEEEEvNT_6ParamsE:
[----:B------:R-:W-:Y:S01]  /*0000*/  LDC R1, c[0x0][0x37c] ;  /* 0x0000df00ff017b82 */ /* 0x000fe20000000800 */
[----:B------:R-:W-:Y:S05]  /*0010*/  EXIT ;  /* 0x000000000000794d */ /* 0x000fea0003800000 */
.L_x_14:
        /* <DEDUP_REMOVED lines=14> */
.L_x_32:


//--------------------- .text._ZN7cutlass13device_kernelIN5flash19enable_sm80_to_sm89INS1_16FlashAttnFwdSm80INS1_25CollectiveMainloopFwdSm80ILi4ELi1ELb0EN4cute5tupleIJNS5_1CILi128EEENS7_ILi112EEENS7_ILi64EEEEEELi64ENS_6half_tEfNS_4arch4Sm80ELb1ELb0ELb0ELb0ELb1ELb0ELb1ELb1EEENS1_21CollectiveEpilogueFwdINS6_IJS8_SA_S9_EEENS6_IJNS7_ILi1EEESI_SI_EEESC_SE_Li128ELb0ELb1ELb1ELb0EEENS1_30DynamicPersistentTileSchedulerILi128ELi128ELb1ELb1ELb0EEEEEEEEEvNT_6ParamsE --------------------------
	.section	.text._ZN7cutlass13device_kernelIN5flash19enable_sm80_to_sm89INS1_16FlashAttnFwdSm80INS1_25CollectiveMainloopFwdSm80ILi4ELi1ELb0EN4cute5tupleIJNS5_1CILi128EEENS7_ILi112EEENS7_ILi64EEEEEELi64ENS_6half_tEfNS_4arch4Sm80ELb1ELb0ELb0ELb0ELb1ELb0ELb1ELb1EEENS1_21CollectiveEpilogueFwdINS6_IJS8_SA_S9_EEENS6_IJNS7_ILi1EEESI_SI_EEESC_SE_Li128ELb0ELb1ELb1ELb0EEENS1_30DynamicPersistentTileSchedulerILi128ELi128ELb1ELb1ELb0EEEEEEEEEvNT_6ParamsE,"ax",@progbits
	.align	128
.text._ZN7cutlass13device_kernelIN5flash19enable_sm80_to_sm89INS1_16FlashAttnFwdSm80INS1_25CollectiveMainloopFwdSm80ILi4ELi1ELb0EN4cute5tupleIJNS5_1CILi128EEENS7_ILi112EEENS7_ILi64EEEEEELi64ENS_6half_tEfNS_4arch4Sm80ELb1ELb0ELb0ELb0ELb1ELb0ELb1ELb1EEENS1_21CollectiveEpilogueFwdINS6_IJS8_SA_S9_EEENS6_IJNS7_ILi1EEESI_SI_EEESC_SE_Li128ELb0ELb1ELb1ELb0EEENS1_30DynamicPersistentTileSchedulerILi128ELi128ELb1ELb1ELb0EEEEEEEEEvNT_6ParamsE:
        .type           _ZN7cutlass13device_kernelIN5flash19enable_sm80_to_sm89INS1_16FlashAttnFwdSm80INS1_25CollectiveMainloopFwdSm80ILi4ELi1ELb0EN4cute5tupleIJNS5_1CILi128EEENS7_ILi112EEENS7_ILi64EEEEEELi64ENS_6half_tEfNS_4arch4Sm80ELb1ELb0ELb0ELb0ELb1ELb0ELb1ELb1EEENS1_21CollectiveEpilogueFwdINS6_IJS8_SA_S9_EEENS6_IJNS7_ILi1EEESI_SI_EEESC_SE_Li128ELb0ELb1ELb1ELb0EEENS1_30DynamicPersistentTileSchedulerILi128ELi128ELb1ELb1ELb0EEEEEEEEEvNT_6ParamsE,@function
        .size           _ZN7cutlass13device_kernelIN5flash19enable_sm80_to_sm89INS1_16FlashAttnFwdSm80INS1_25CollectiveMainloopFwdSm80ILi4ELi1ELb0EN4cute5tupleIJNS5_1CILi128EEENS7_ILi112EEENS7_ILi64EEEEEELi64ENS_6half_tEfNS_4arch4Sm80ELb1ELb0ELb0ELb0ELb1ELb0ELb1ELb1EEENS1_21CollectiveEpilogueFwdINS6_IJS8_SA_S9_EEENS6_IJNS7_ILi1EEESI_SI_EEESC_SE_Li128ELb0ELb1ELb1ELb0EEENS1_30DynamicPersistentTileSchedulerILi128ELi128ELb1ELb1ELb0EEEEEEEEEvNT_6ParamsE,(.L_x_33 - _ZN7cutlass13device_kernelIN5flash19enable_sm80_to_sm89INS1_16FlashAttnFwdSm80INS1_25CollectiveMainloopFwdSm80ILi4ELi1ELb0EN4cute5tupleIJNS5_1CILi128EEENS7_ILi112EEENS7_ILi64EEEEEELi64ENS_6half_tEfNS_4arch4Sm80ELb1ELb0ELb0ELb0ELb1ELb0ELb1ELb1EEENS1_21CollectiveEpilogueFwdINS6_IJS8_SA_S9_EEENS6_IJNS7_ILi1EEESI_SI_EEESC_SE_Li128ELb0ELb1ELb1ELb0EEENS1_30DynamicPersistentTileSchedulerILi128ELi128ELb1ELb1ELb0EEEEEEEEEvNT_6ParamsE)
        .other          _ZN7cutlass13device_kernelIN5flash19enable_sm80_to_sm89INS1_16FlashAttnFwdSm80INS1_25CollectiveMainloopFwdSm80ILi4ELi1ELb0EN4cute5tupleIJNS5_1CILi128EEENS7_ILi112EEENS7_ILi64EEEEEELi64ENS_6half_tEfNS_4arch4Sm80ELb1ELb0ELb0ELb0ELb1ELb0ELb1ELb1EEENS1_21CollectiveEpilogueFwdINS6_IJS8_SA_S9_EEENS6_IJNS7_ILi1EEESI_SI_EEESC_SE_Li128ELb0ELb1ELb1ELb0EEENS1_30DynamicPersistentTileSchedulerILi128ELi128ELb1ELb1ELb0EEEEEEEEEvNT_6ParamsE,@"STO_CUDA_ENTRY STV_DEFAULT"
_ZN7cutlass13device_kernelIN5flash19enable_sm80_to_sm89INS1_16FlashAttnFwdSm80INS1_25CollectiveMainloopFwdSm80ILi4ELi1ELb0EN4cute5tupleIJNS5_1CILi128EEENS7_ILi112EEENS7_ILi64EEEEEELi64ENS_6half_tEfNS_4arch4Sm80ELb1ELb0ELb0ELb0ELb1ELb0ELb1ELb1EEENS1_21CollectiveEpilogueFwdINS6_IJS8_SA_S9_EEENS6_IJNS7_ILi1EEESI_SI_EEESC_SE_Li128ELb0ELb1ELb1ELb0EEENS1_30DynamicPersistentTileSchedulerILi128ELi128ELb1ELb1ELb0EEEEEEEEEvNT_6ParamsE:
[----:B------:R-:W-:Y:S01]  /*0000*/  LDC R1, c[0x0][0x37c] ;  /* 0x0000df00ff017b82 */ /* 0x000fe20000000800 */
[----:B------:R-:W-:Y:S05]  /*0010*/  EXIT ;  /* 0x000000000000794d */ /* 0x000fea0003800000 */
.L_x_15:
        /* <DEDUP_REMOVED lines=14> */
.L_x_33:


//--------------------- .text._ZN7cutlass13device_kernelIN5flash19enable_sm80_to_sm89INS1_16FlashAttnFwdSm80INS1_25CollectiveMainloopFwdSm80ILi4ELi1ELb0EN4cute5tupleIJNS5_1CILi128EEENS7_ILi80EEENS7_ILi64EEEEEELi64ENS_6half_tEfNS_4arch4Sm80ELb1ELb0ELb0ELb1ELb1ELb0ELb1ELb1EEENS1_21CollectiveEpilogueFwdINS6_IJS8_SA_S9_EEENS6_IJNS7_ILi1EEESI_SI_EEESC_SE_Li128ELb1ELb1ELb1ELb0EEENS1_36VarlenDynamicPersistentTileSchedulerILi128ELi80ELi128ELi128ELb1ELb1ELb0ELb1ELb1ELb1EEEEEEEEEvNT_6ParamsE --------------------------
	.section	.text._ZN7cutlass13device_kernelIN5flash19enable_sm80_to_sm89INS1_16FlashAttnFwdSm80INS1_25CollectiveMainloopFwdSm80ILi4ELi1ELb0EN4cute5tupleIJNS5_1CILi128EEENS7_ILi80EEENS7_ILi64EEEEEELi64ENS_6half_tEfNS_4arch4Sm80ELb1ELb0ELb0ELb1ELb1ELb0ELb1ELb1EEENS1_21CollectiveEpilogueFwdINS6_IJS8_SA_S9_EEENS6_IJNS7_ILi1EEESI_SI_EEESC_SE_Li128ELb1ELb1ELb1ELb0EEENS1_36VarlenDynamicPersistentTileSchedulerILi128ELi80ELi128ELi128ELb1ELb1ELb0ELb1ELb1ELb1EEEEEEEEEvNT_6ParamsE,"ax",@progbits
	.align	128
.text._ZN7cutlass13device_kernelIN5flash19enable_sm80_to_sm89INS1_16FlashAttnFwdSm80INS1_25CollectiveMainloopFwdSm80ILi4ELi1ELb0EN4cute5tupleIJNS5_1CILi128EEENS7_ILi80EEENS7_ILi64EEEEEELi64ENS_6half_tEfNS_4arch4Sm80ELb1ELb0ELb0ELb1ELb1ELb0ELb1ELb1EEENS1_21CollectiveEpilogueFwdINS6_IJS8_SA_S9_EEENS6_IJNS7_ILi1EEESI_SI_EEESC_SE_Li128ELb1ELb1ELb1ELb0EEENS1_36VarlenDynamicPersistentTileSchedulerILi128ELi80ELi128ELi128ELb1ELb1ELb0ELb1ELb1ELb1EEEEEEEEEvNT_6ParamsE:
        .type           _ZN7cutlass13device_kernelIN5flash19enable_sm80_to_sm89INS1_16FlashAttnFwdSm80INS1_25CollectiveMainloopFwdSm80ILi4ELi1ELb0EN4cute5tupleIJNS5_1CILi128EEENS7_ILi80EEENS7_ILi64EEEEEELi64ENS_6half_tEfNS_4arch4Sm80ELb1ELb0ELb0ELb1ELb1ELb0ELb1ELb1EEENS1_21CollectiveEpilogueFwdINS6_IJS8_SA_S9_EEENS6_IJNS7_ILi1EEESI_SI_EEESC_SE_Li128ELb1ELb1ELb1ELb0EEENS1_36VarlenDynamicPersistentTileSchedulerILi128ELi80ELi128ELi128ELb1ELb1ELb0ELb1ELb1ELb1EEEEEEEEEvNT_6ParamsE,@function
        .size           _ZN7cutlass13device_kernelIN5flash19enable_sm80_to_sm89INS1_16FlashAttnFwdSm80INS1_25CollectiveMainloopFwdSm80ILi4ELi1ELb0EN4cute5tupleIJNS5_1CILi128EEENS7_ILi80EEENS7_ILi64EEEEEELi64ENS_6half_tEfNS_4arch4Sm80ELb1ELb0ELb0ELb1ELb1ELb0ELb1ELb1EEENS1_21CollectiveEpilogueFwdINS6_IJS8_SA_S9_EEENS6_IJNS7_ILi1EEESI_SI_EEESC_SE_Li128ELb1ELb1ELb1ELb0EEENS1_36VarlenDynamicPersistentTileSchedulerILi128ELi80ELi128ELi128ELb1ELb1ELb0ELb1ELb1ELb1EEEEEEEEEvNT_6ParamsE,(.L_x_34 - _ZN7cutlass13device_kernelIN5flash19enable_sm80_to_sm89INS1_16FlashAttnFwdSm80INS1_25CollectiveMainloopFwdSm80ILi4ELi1ELb0EN4cute5tupleIJNS5_1CILi128EEENS7_ILi80EEENS7_ILi64EEEEEELi64ENS_6half_tEfNS_4arch4Sm80ELb1ELb0ELb0ELb1ELb1ELb0ELb1ELb1EEENS1_21CollectiveEpilogueFwdINS6_IJS8_SA_S9_EEENS6_IJNS7_ILi1EEESI_SI_EEESC_SE_Li128ELb1ELb1ELb1ELb0EEENS1_36VarlenDynamicPersistentTileSchedulerILi128ELi80ELi128ELi128ELb1ELb1ELb0ELb1ELb1ELb1EEEEEEEEEvNT_6ParamsE)
        .other          _ZN7cutlass13device_kernelIN5flash19enable_sm80_to_sm89INS1_16FlashAttnFwdSm80INS1_25CollectiveMainloopFwdSm80ILi4ELi1ELb0EN4cute5tupleIJNS5_1CILi128EEENS7_ILi80EEENS7_ILi64EEEEEELi64ENS_6half_tEfNS_4arch4Sm80ELb1ELb0ELb0ELb1ELb1ELb0ELb1ELb1EEENS1_21CollectiveEpilogueFwdINS6_IJS8_SA_S9_EEENS6_IJNS7_ILi1EEESI_SI_EEESC_SE_Li128ELb1ELb1ELb1ELb0EEENS1_36VarlenDynamicPersistentTileSchedulerILi128ELi80ELi128ELi128ELb1ELb1ELb0ELb1ELb1ELb1EEEEEEEEEvNT_6ParamsE,@"STO_CUDA_ENTRY STV_DEFAULT"
_ZN7cutlass13device_kernelIN5flash19enable_sm80_to_sm89INS1_16FlashAttnFwdSm80INS1_25CollectiveMainloopFwdSm80ILi4ELi1ELb0EN4cute5tupleIJNS5_1CILi128EEENS7_ILi80EEENS7_ILi64EEEEEELi64ENS_6half_tEfNS_4arch4Sm80ELb1ELb0ELb0ELb1ELb1ELb0ELb1ELb1EEENS1_21CollectiveEpilogueFwdINS6_IJS8_SA_S9_EEENS6_IJNS7_ILi1EEESI_SI_EEESC_SE_Li128ELb1ELb1ELb1ELb0EEENS1_36VarlenDynamicPersistentTileSchedulerILi128ELi80ELi128ELi128ELb1ELb1ELb0ELb1ELb1ELb1EEEEEEEEEvNT_6ParamsE:
[----:B------:R-:W-:Y:S01]  /*0000*/  LDC R1, c[0x0][0x37c] ;  /* 0x0000df00ff017b82 */ /* 0x000fe20000000800 */
[----:B------:R-:W-:Y:S05]  /*0010*/  EXIT ;  /* 0x000000000000794d */ /* 0x000fea0003800000 */
.L_x_16:
        /* <DEDUP_REMOVED lines=14> */
.L_x_34:


//--------------------- .text._ZN7cutlass13device_kernelIN5flash19enable_sm80_to_sm89INS1_16FlashAttnFwdSm80INS1_25CollectiveMainloopFwdSm80ILi4ELi1ELb0EN4cute5tupleIJNS5_1CILi128EEENS7_ILi80EEENS7_ILi64EEEEEELi64ENS_6half_tEfNS_4arch4Sm80ELb1ELb0ELb0ELb1ELb1ELb1ELb1ELb1EEENS1_21CollectiveEpilogueFwdINS6_IJS8_SA_S9_EEENS6_IJNS7_ILi1EEESI_SI_EEESC_SE_Li128ELb1ELb1ELb1ELb0EEENS1_36VarlenDynamicPersistentTileSchedulerILi128ELi80ELi128ELi128ELb1ELb1ELb0ELb1ELb1ELb1EEEEEEEEEvNT_6ParamsE --------------------------
	.section	.text._ZN7cutlass13device_kernelIN5flash19enable_sm80_to_sm89INS1_16FlashAttnFwdSm80INS1_25CollectiveMainloopFwdSm80ILi4ELi1ELb0EN4cute5tupleIJNS5_1CILi128EEENS7_ILi80EEENS7_ILi64EEEEEELi64ENS_6half_tEfNS_4arch4Sm80ELb1ELb0ELb0ELb1ELb1ELb1ELb1ELb1EEENS1_21CollectiveEpilogueFwdINS6_IJS8_SA_S9_EEENS6_IJNS7_ILi1EEESI_SI_EEESC_SE_Li128ELb1ELb1ELb1ELb0EEENS1_36VarlenDynamicPersistentTileSchedulerILi128ELi80ELi128ELi128ELb1ELb1ELb0ELb1ELb1ELb1EEEEEEEEEvNT_6ParamsE,"ax",@progbits
	.align	128
.text._ZN7cutlass13device_kernelIN5flash19enable_sm80_to_sm89INS1_16FlashAttnFwdSm80INS1_25CollectiveMainloopFwdSm80ILi4ELi1ELb0EN4cute5tupleIJNS5_1CILi128EEENS7_ILi80EEENS7_ILi64EEEEEELi64ENS_6half_tEfNS_4arch4Sm80ELb1ELb0ELb0ELb1ELb1ELb1ELb1ELb1EEENS1_21CollectiveEpilogueFwdINS6_IJS8_SA_S9_EEENS6_IJNS7_ILi1EEESI_SI_EEESC_SE_Li128ELb1ELb1ELb1ELb0EEENS1_36VarlenDynamicPersistentTileSchedulerILi128ELi80ELi128ELi128ELb1ELb1ELb0ELb1ELb1ELb1EEEEEEEEEvNT_6ParamsE:
        .type           _ZN7cutlass13device_kernelIN5flash19enable_sm80_to_sm89INS1_16FlashAttnFwdSm80INS1_25CollectiveMainloopFwdSm80ILi4ELi1ELb0EN4cute5tupleIJNS5_1CILi128EEENS7_ILi80EEENS7_ILi64EEEEEELi64ENS_6half_tEfNS_4arch4Sm80ELb1ELb0ELb0ELb1ELb1ELb1ELb1ELb1EEENS1_21CollectiveEpilogueFwdINS6_IJS8_SA_S9_EEENS6_IJNS7_ILi1EEESI_SI_EEESC_SE_Li128ELb1ELb1ELb1ELb0EEENS1_36VarlenDynamicPersistentTileSchedulerILi128ELi80ELi128ELi128ELb1ELb1ELb0ELb1ELb1ELb1EEEEEEEEEvNT_6ParamsE,@function
        .size           _ZN7cutlass13device_kernelIN5flash19enable_sm80_to_sm89INS1_16FlashAttnFwdSm80INS1_25CollectiveMainloopFwdSm80ILi4ELi1ELb0EN4cute5tupleIJNS5_1CILi128EEENS7_ILi80EEENS7_ILi64EEEEEELi64ENS_6half_tEfNS_4arch4Sm80ELb1ELb0ELb0ELb1ELb1ELb1ELb1ELb1EEENS1_21CollectiveEpilogueFwdINS6_IJS8_SA_S9_EEENS6_IJNS7_ILi1EEESI_SI_EEESC_SE_Li128ELb1ELb1ELb1ELb0EEENS1_36VarlenDynamicPersistentTileSchedulerILi128ELi80ELi128ELi128ELb1ELb1ELb0ELb1ELb1ELb1EEEEEEEEEvNT_6ParamsE,(.L_x_35 - _ZN7cutlass13device_kernelIN5flash19enable_sm80_to_sm89INS1_16FlashAttnFwdSm80INS1_25CollectiveMainloopFwdSm80ILi4ELi1ELb0EN4cute5tupleIJNS5_1CILi128EEENS7_ILi80EEENS7_ILi64EEEEEELi64ENS_6half_tEfNS_4arch4Sm80ELb1ELb0ELb0ELb1ELb1ELb1ELb1ELb1EEENS1_21CollectiveEpilogueFwdINS6_IJS8_SA_S9_EEENS6_IJNS7_ILi1EEESI_SI_EEESC_SE_Li128ELb1ELb1ELb1ELb0EEENS1_36VarlenDynamicPersistentTileSchedulerILi128ELi80ELi128ELi128ELb1ELb1ELb0ELb1ELb1ELb1EEEEEEEEEvNT_6ParamsE)
        .other          _ZN7cutlass13device_kernelIN5flash19enable_sm80_to_sm89INS1_16FlashAttnFwdSm80INS1_25CollectiveMainloopFwdSm80ILi4ELi1ELb0EN4cute5tupleIJNS5_1CILi128EEENS7_ILi80EEENS7_ILi64EEEEEELi64ENS_6half_tEfNS_4arch4Sm80ELb1ELb0ELb0ELb1ELb1ELb1ELb1ELb1EEENS1_21CollectiveEpilogueFwdINS6_IJS8_SA_S9_EEENS6_IJNS7_ILi1EEESI_SI_EEESC_SE_Li128ELb1ELb1ELb1ELb0EEENS1_36VarlenDynamicPersistentTileSchedulerILi128ELi80ELi128ELi128ELb1ELb1ELb0ELb1ELb1ELb1EEEEEEEEEvNT_6ParamsE,@"STO_CUDA_ENTRY STV_DEFAULT"
_ZN7cutlass13device_kernelIN5flash19enable_sm80_to_sm89INS1_16FlashAttnFwdSm80INS1_25CollectiveMainloopFwdSm80ILi4ELi1ELb0EN4cute5tupleIJNS5_1CILi128EEENS7_ILi80EEENS7_ILi64EEEEEELi64ENS_6half_tEfNS_4arch4Sm80ELb1ELb0ELb0ELb1ELb1ELb1ELb1ELb1EEENS1_21CollectiveEpilogueFwdINS6_IJS8_SA_S9_EEENS6_IJNS7_ILi1EEESI_SI_EEESC_SE_Li128ELb1ELb1ELb1ELb0EEENS1_36VarlenDynamicPersistentTileSchedulerILi128ELi80ELi128ELi128ELb1ELb1ELb0ELb1ELb1ELb1EEEEEEEEEvNT_6ParamsE:
[----:B------:R-:W-:Y:S01]  /*0000*/  LDC R1, c[0x0][0x37c] ;  /* 0x0000df00ff017b82 */ /* 0x000fe20000000800 */
[----:B------:R-:W-:Y:S05]  /*0010*/  EXIT ;  /* 0x000000000000794d */ /* 0x000fea0003800000 */
.L_x_17:
        /* <DEDUP_REMOVED lines=14> */
.L_x_35:


//--------------------- .nv.shared.reserved.0     --------------------------
	.section	.nv.shared.reserved.0,"aw",@nobits
	.weak		__nv_reservedSMEM_offset_0_alias
	.size		__nv_reservedSMEM_offset_0_alias, 0, 64
	.other		__nv_reservedSMEM_offset_0_alias,@"STO_CUDA_RESERVED_SHARED STV_DEFAULT"
__nv_reservedSMEM_offset_0_alias:
	.zero		0
	.zero		64


//--------------------- .nv.global                --------------------------
	.section	.nv.global,"aw",@nobits
.nv.global:
	.type		_ZN88_INTERNAL_2b931cf9_52_flash_fwd_hdim64_fp16_paged_split_softcapall_sm80_cu_744032ad_35024cute1_E,@object
	.size		_ZN88_INTERNAL_2b931cf9_52_flash_fwd_hdim64_fp16_paged_split_softcapall_sm80_cu_744032ad_35024cute1_E,(_ZN88_INTERNAL_2b931cf9_52_flash_fwd_hdim64_fp16_paged_split_softcapall_sm80_cu_744032ad_35024cuda3std3__45__cpo6cbeginE - _ZN88_INTERNAL_2b931cf9_52_flash_fwd_hdim64_fp16_paged_split_softcapall_sm80_cu_744032ad_35024cute1_E)
_ZN88_INTERNAL_2b931cf9_52_flash_fwd_hdim64_fp16_paged_split_softcapall_sm80_cu_744032ad_35024cute1_E:
	.zero		1
	.type		_ZN88_INTERNAL_2b931cf9_52_flash_fwd_hdim64_fp16_paged_split_softcapall_sm80_cu_744032ad_35024cuda3std3__45__cpo6cbeginE,@object
	.size		_ZN88_INTERNAL_2b931cf9_52_flash_fwd_hdim64_fp16_paged_split_softcapall_sm80_cu_744032ad_35024cuda3std3__45__cpo6cbeginE,(_ZN88_INTERNAL_2b931cf9_52_flash_fwd_hdim64_fp16_paged_split_softcapall_sm80_cu_744032ad_35024cuda3std3__48in_placeE - _ZN88_INTERNAL_2b931cf9_52_flash_fwd_hdim64_fp16_paged_split_softcapall_sm80_cu_744032ad_35024cuda3std3__45__cpo6cbeginE)
_ZN88_INTERNAL_2b931cf9_52_flash_fwd_hdim64_fp16_paged_split_softcapall_sm80_cu_744032ad_35024cuda3std3__45__cpo6cbeginE:
	.zero		1
	.type		_ZN88_INTERNAL_2b931cf9_52_flash_fwd_hdim64_fp16_paged_split_softcapall_sm80_cu_744032ad_35024cuda3std3__48in_placeE,@object
	.size		_ZN88_INTERNAL_2b931cf9_52_flash_fwd_hdim64_fp16_paged_split_softcapall_sm80_cu_744032ad_35024cuda3std3__48in_placeE,(_ZN88_INTERNAL_2b931cf9_52_flash_fwd_hdim64_fp16_paged_split_softcapall_sm80_cu_744032ad_35024cuda3std6ranges3__45__cpo9iter_moveE - _ZN88_INTERNAL_2b931cf9_52_flash_fwd_hdim64_fp16_paged_split_softcapall_sm80_cu_744032ad_35024cuda3std3__48in_placeE)
_ZN88_INTERNAL_2b931cf9_52_flash_fwd_hdim64_fp16_paged_split_softcapall_sm80_cu_744032ad_35024cuda3std3__48in_placeE:
	.zero		1
	.type		_ZN88_INTERNAL_2b931cf9_52_flash_fwd_hdim64_fp16_paged_split_softcapall_sm80_cu_744032ad_35024cuda3std6ranges3__45__cpo9iter_moveE,@object
	.size		_ZN88_INTERNAL_2b931cf9_52_flash_fwd_hdim64_fp16_paged_split_softcapall_sm80_cu_744032ad_35024cuda3std6ranges3__45__cpo9iter_moveE,(_ZN88_INTERNAL_2b931cf9_52_flash_fwd_hdim64_fp16_paged_split_softcapall_sm80_cu_744032ad_35024cuda3std3__45__cpo5beginE - _ZN88_INTERNAL_2b931cf9_52_flash_fwd_hdim64_fp16_paged_split_softcapall_sm80_cu_744032ad_35024cuda3std6ranges3__45__cpo9iter_moveE)
_ZN88_INTERNAL_2b931cf9_52_flash_fwd_hdim64_fp16_paged_split_softcapall_sm80_cu_744032ad_35024cuda3std6ranges3__45__cpo9iter_moveE:
	.zero		1
	.type		_ZN88_INTERNAL_2b931cf9_52_flash_fwd_hdim64_fp16_paged_split_softcapall_sm80_cu_744032ad_35024cuda3std3__45__cpo5beginE,@object
	.size		_ZN88_INTERNAL_2b931cf9_52_flash_fwd_hdim64_fp16_paged_split_softcapall_sm80_cu_744032ad_35024cuda3std3__45__cpo5beginE,(_ZN88_INTERNAL_2b931cf9_52_flash_fwd_hdim64_fp16_paged_split_softcapall_sm80_cu_744032ad_35024cuda3std3__490_GLOBAL__N__2b931cf9_52_flash_fwd_hdim64_fp16_paged_split_softcapall_sm80_cu_744032ad_35026ignoreE - _ZN88_INTERNAL_2b931cf9_52_flash_fwd_hdim64_fp16_paged_split_softcapall_sm80_cu_744032ad_35024cuda3std3__45__cpo5beginE)
_ZN88_INTERNAL_2b931cf9_52_flash_fwd_hdim64_fp16_paged_split_softcapall_sm80_cu_744032ad_35024cuda3std3__45__cpo5beginE:
	.zero		1
	.type		_ZN88_INTERNAL_2b931cf9_52_flash_fwd_hdim64_fp16_paged_split_softcapall_sm80_cu_744032ad_35024cuda3std3__490_GLOBAL__N__2b931cf9_52_flash_fwd_hdim64_fp16_paged_split_softcapall_sm80_cu_744032ad_35026ignoreE,@object
	.size		_ZN88_INTERNAL_2b931cf9_52_flash_fwd_hdim64_fp16_paged_split_softcapall_sm80_cu_744032ad_35024cuda3std3__490_GLOBAL__N__2b931cf9_52_flash_fwd_hdim64_fp16_paged_split_softcapall_sm80_cu_744032ad_35026ignoreE,(_ZN88_INTERNAL_2b931cf9_52_flash_fwd_hdim64_fp16_paged_split_softcapall_sm80_cu_744032ad_35024cute7productE - _ZN88_INTERNAL_2b931cf9_52_flash_fwd_hdim64_fp16_paged_split_softcapall_sm80_cu_744032ad_35024cuda3std3__490_GLOBAL__N__2b931cf9_52_flash_fwd_hdim64_fp16_paged_split_softcapall_sm80_cu_744032ad_35026ignoreE)
_ZN88_INTERNAL_2b931cf9_52_flash_fwd_hdim64_fp16_paged_split_softcapall_sm80_cu_744032ad_35024cuda3std3__490_GLOBAL__N__2b931cf9_52_flash_fwd_hdim64_fp16_paged_split_softcapall_sm80_cu_744032ad_35026ignoreE:
	.zero		1
	.type		_ZN88_INTERNAL_2b931cf9_52_flash_fwd_hdim64_fp16_paged_split_softcapall_sm80_cu_744032ad_35024cute7productE,@object
	.size		_ZN88_INTERNAL_2b931cf9_52_flash_fwd_hdim64_fp16_paged_split_softcapall_sm80_cu_744032ad_35024cute7productE,(_ZN88_INTERNAL_2b931cf9_52_flash_fwd_hdim64_fp16_paged_split_softcapall_sm80_cu_744032ad_35024cuda3std3__45__cpo3endE - _ZN88_INTERNAL_2b931cf9_52_flash_fwd_hdim64_fp16_paged_split_softcapall_sm80_cu_744032ad_35024cute7productE)
_ZN88_INTERNAL_2b931cf9_52_flash_fwd_hdim64_fp16_paged_split_softcapall_sm80_cu_744032ad_35024cute7productE:
	.zero		1
	.type		_ZN88_INTERNAL_2b931cf9_52_flash_fwd_hdim64_fp16_paged_split_softcapall_sm80_cu_744032ad_35024cuda3std3__45__cpo3endE,@object
	.size		_ZN88_INTERNAL_2b931cf9_52_flash_fwd_hdim64_fp16_paged_split_softcapall_sm80_cu_744032ad_35024cuda3std3__45__cpo3endE,(_ZN88_INTERNAL_2b931cf9_52_flash_fwd_hdim64_fp16_paged_split_softcapall_sm80_cu_744032ad_35024cuda3std3__419piecewise_constructE - _ZN88_INTERNAL_2b931cf9_52_flash_fwd_hdim64_fp16_paged_split_softcapall_sm80_cu_744032ad_35024cuda3std3__45__cpo3endE)
_ZN88_INTERNAL_2b931cf9_52_flash_fwd_hdim64_fp16_paged_split_softcapall_sm80_cu_744032ad_35024cuda3std3__45__cpo3endE:
	.zero		1
	.type		_ZN88_INTERNAL_2b931cf9_52_flash_fwd_hdim64_fp16_paged_split_softcapall_sm80_cu_744032ad_35024cuda3std3__419piecewise_constructE,@object
	.size		_ZN88_INTERNAL_2b931cf9_52_flash_fwd_hdim64_fp16_paged_split_softcapall_sm80_cu_744032ad_35024cuda3std3__419piecewise_constructE,(_ZN88_INTERNAL_2b931cf9_52_flash_fwd_hdim64_fp16_paged_split_softcapall_sm80_cu_744032ad_35024cuda3std3__45__cpo4cendE - _ZN88_INTERNAL_2b931cf9_52_flash_fwd_hdim64_fp16_paged_split_softcapall_sm80_cu_744032ad_35024cuda3std3__419piecewise_constructE)
_ZN88_INTERNAL_2b931cf9_52_flash_fwd_hdim64_fp16_paged_split_softcapall_sm80_cu_744032ad_35024cuda3std3__419piecewise_constructE:
	.zero		1
	.type		_ZN88_INTERNAL_2b931cf9_52_flash_fwd_hdim64_fp16_paged_split_softcapall_sm80_cu_744032ad_35024cuda3std3__45__cpo4cendE,@object
	.size		_ZN88_INTERNAL_2b931cf9_52_flash_fwd_hdim64_fp16_paged_split_softcapall_sm80_cu_744032ad_35024cuda3std3__45__cpo4cendE,(_ZN88_INTERNAL_2b931cf9_52_flash_fwd_hdim64_fp16_paged_split_softcapall_sm80_cu_744032ad_35024cuda3std6ranges3__45__cpo4swapE - _ZN88_INTERNAL_2b931cf9_52_flash_fwd_hdim64_fp16_paged_split_softcapall_sm80_cu_744032ad_35024cuda3std3__45__cpo4cendE)
_ZN88_INTERNAL_2b931cf9_52_flash_fwd_hdim64_fp16_paged_split_softcapall_sm80_cu_744032ad_35024cuda3std3__45__cpo4cendE:
	.zero		1
	.type		_ZN88_INTERNAL_2b931cf9_52_flash_fwd_hdim64_fp16_paged_split_softcapall_sm80_cu_744032ad_35024cuda3std6ranges3__45__cpo4swapE,@object
	.size		_ZN88_INTERNAL_2b931cf9_52_flash_fwd_hdim64_fp16_paged_split_softcapall_sm80_cu_744032ad_35024cuda3std6ranges3__45__cpo4swapE,(.L_7 - _ZN88_INTERNAL_2b931cf9_52_flash_fwd_hdim64_fp16_paged_split_softcapall_sm80_cu_744032ad_35024cuda3std6ranges3__45__cpo4swapE)
_ZN88_INTERNAL_2b931cf9_52_flash_fwd_hdim64_fp16_paged_split_softcapall_sm80_cu_744032ad_35024cuda3std6ranges3__45__cpo4swapE:
	.zero		1
.L_7:


//--------------------- .nv.constant0._ZN7cutlass13device_kernelIN5flash19enable_sm80_to_sm89INS1_16FlashAttnFwdSm80INS1_25CollectiveMainloopFwdSm80ILi4ELi1ELb0EN4cute5tupleIJNS5_1CILi128EEENS7_ILi112EEENS7_ILi64EEEEEELi64ENS_6half_tEfNS_4arch4Sm80ELb0ELb0ELb1ELb0ELb1ELb0ELb1ELb1EEENS1_21CollectiveEpilogueFwdINS6_IJS8_SA_S9_EEENS6_IJNS7_ILi1EEESI_SI_EEESC_SE_Li128ELb0ELb1ELb1ELb0EEENS1_19SingleTileSchedulerILb0ELb1ELb1ELi128EEEEEEEEEvNT_6ParamsE --------------------------
	.section	.nv.constant0._ZN7cutlass13device_kernelIN5flash19enable_sm80_to_sm89INS1_16FlashAttnFwdSm80INS1_25CollectiveMainloopFwdSm80ILi4ELi1ELb0EN4cute5tupleIJNS5_1CILi128EEENS7_ILi112EEENS7_ILi64EEEEEELi64ENS_6half_tEfNS_4arch4Sm80ELb0ELb0ELb1ELb0ELb1ELb0ELb1ELb1EEENS1_21CollectiveEpilogueFwdINS6_IJS8_SA_S9_EEENS6_IJNS7_ILi1EEESI_SI_EEESC_SE_Li128ELb0ELb1ELb1ELb0EEENS1_19SingleTileSchedulerILb0ELb1ELb1ELi128EEEEEEEEEvNT_6ParamsE,"a",@progbits
	.sectionflags	@""
	.align	4
.nv.constant0._ZN7cutlass13device_kernelIN5flash19enable_sm80_to_sm89INS1_16FlashAttnFwdSm80INS1_25CollectiveMainloopFwdSm80ILi4ELi1ELb0EN4cute5tupleIJNS5_1CILi128EEENS7_ILi112EEENS7_ILi64EEEEEELi64ENS_6half_tEfNS_4arch4Sm80ELb0ELb0ELb1ELb0ELb1ELb0ELb1ELb1EEENS1_21CollectiveEpilogueFwdINS6_IJS8_SA_S9_EEENS6_IJNS7_ILi1EEESI_SI_EEESC_SE_Li128ELb0ELb1ELb1ELb0EEENS1_19SingleTileSchedulerILb0ELb1ELb1ELi128EEEEEEEEEvNT_6ParamsE:
	.zero		1944


//--------------------- .nv.constant0._ZN7cutlass13device_kernelIN5flash19enable_sm80_to_sm89INS1_16FlashAttnFwdSm80INS1_25CollectiveMainloopFwdSm80ILi4ELi1ELb0EN4cute5tupleIJNS5_1CILi128EEENS7_ILi80EEENS7_ILi64EEEEEELi64ENS_6half_tEfNS_4arch4Sm80ELb0ELb0ELb1ELb1ELb1ELb0ELb1ELb1EEENS1_21CollectiveEpilogueFwdINS6_IJS8_SA_S9_EEENS6_IJNS7_ILi1EEESI_SI_EEESC_SE_Li128ELb1ELb1ELb1ELb0EEENS1_36VarlenDynamicPersistentTileSchedulerILi128ELi80ELi128ELi128ELb1ELb1ELb0ELb0ELb1ELb1EEEEEEEEEvNT_6ParamsE --------------------------
	.section	.nv.constant0._ZN7cutlass13device_kernelIN5flash19enable_sm80_to_sm89INS1_16FlashAttnFwdSm80INS1_25CollectiveMainloopFwdSm80ILi4ELi1ELb0EN4cute5tupleIJNS5_1CILi128EEENS7_ILi80EEENS7_ILi64EEEEEELi64ENS_6half_tEfNS_4arch4Sm80ELb0ELb0ELb1ELb1ELb1ELb0ELb1ELb1EEENS1_21CollectiveEpilogueFwdINS6_IJS8_SA_S9_EEENS6_IJNS7_ILi1EEESI_SI_EEESC_SE_Li128ELb1ELb1ELb1ELb0EEENS1_36VarlenDynamicPersistentTileSchedulerILi128ELi80ELi128ELi128ELb1ELb1ELb0ELb0ELb1ELb1EEEEEEEEEvNT_6ParamsE,"a",@progbits
	.sectionflags	@""
	.align	4
.nv.constant0._ZN7cutlass13device_kernelIN5flash19enable_sm80_to_sm89INS1_16FlashAttnFwdSm80INS1_25CollectiveMainloopFwdSm80ILi4ELi1ELb0EN4cute5tupleIJNS5_1CILi128EEENS7_ILi80EEENS7_ILi64EEEEEELi64ENS_6half_tEfNS_4arch4Sm80ELb0ELb0ELb1ELb1ELb1ELb0ELb1ELb1EEENS1_21CollectiveEpilogueFwdINS6_IJS8_SA_S9_EEENS6_IJNS7_ILi1EEESI_SI_EEESC_SE_Li128ELb1ELb1ELb1ELb0EEENS1_36VarlenDynamicPersistentTileSchedulerILi128ELi80ELi128ELi128ELb1ELb1ELb0ELb0ELb1ELb1EEEEEEEEEvNT_6ParamsE:
	.zero		1976


//--------------------- .nv.constant0._ZN7cutlass13device_kernelIN5flash19enable_sm80_to_sm89INS1_16FlashAttnFwdSm80INS1_25CollectiveMainloopFwdSm80ILi4ELi1ELb0EN4cute5tupleIJNS5_1CILi128EEENS7_ILi80EEENS7_ILi64EEEEEELi64ENS_6half_tEfNS_4arch4Sm80ELb0ELb0ELb1ELb1ELb1ELb1ELb1ELb1EEENS1_21CollectiveEpilogueFwdINS6_IJS8_SA_S9_EEENS6_IJNS7_ILi1EEESI_SI_EEESC_SE_Li128ELb1ELb1ELb1ELb0EEENS1_36VarlenDynamicPersistentTileSchedulerILi128ELi80ELi128ELi128ELb1ELb1ELb0ELb0ELb1ELb1EEEEEEEEEvNT_6ParamsE --------------------------
	.section	.nv.constant0._ZN7cutlass13device_kernelIN5flash19enable_sm80_to_sm89INS1_16FlashAttnFwdSm80INS1_25CollectiveMainloopFwdSm80ILi4ELi1ELb0EN4cute5tupleIJNS5_1CILi128EEENS7_ILi80EEENS7_ILi64EEEEEELi64ENS_6half_tEfNS_4arch4Sm80ELb0ELb0ELb1ELb1ELb1ELb1ELb1ELb1EEENS1_21CollectiveEpilogueFwdINS6_IJS8_SA_S9_EEENS6_IJNS7_ILi1EEESI_SI_EEESC_SE_Li128ELb1ELb1ELb1ELb0EEENS1_36VarlenDynamicPersistentTileSchedulerILi128ELi80ELi128ELi128ELb1ELb1ELb0ELb0ELb1ELb1EEEEEEEEEvNT_6ParamsE,"a",@progbits
	.sectionflags	@""
	.align	4
.nv.constant0._ZN7cutlass13device_kernelIN5flash19enable_sm80_to_sm89INS1_16FlashAttnFwdSm80INS1_25CollectiveMainloopFwdSm80ILi4ELi1ELb0EN4cute5tupleIJNS5_1CILi128EEENS7_ILi80EEENS7_ILi64EEEEEELi64ENS_6half_tEfNS_4arch4Sm80ELb0ELb0ELb1ELb1ELb1ELb1ELb1ELb1EEENS1_21CollectiveEpilogueFwdINS6_IJS8_SA_S9_EEENS6_IJNS7_ILi1EEESI_SI_EEESC_SE_Li128ELb1ELb1ELb1ELb0EEENS1_36VarlenDynamicPersistentTileSchedulerILi128ELi80ELi128ELi128ELb1ELb1ELb0ELb0ELb1ELb1EEEEEEEEEvNT_6ParamsE:
	.zero		1976


//--------------------- .nv.constant0._ZN7cutlass13device_kernelIN5flash19enable_sm80_to_sm89INS1_16FlashAttnFwdSm80INS1_25CollectiveMainloopFwdSm80ILi4ELi1ELb0EN4cute5tupleIJNS5_1CILi128EEENS7_ILi96EEENS7_ILi64EEEEEELi64ENS_6half_tEfNS_4arch4Sm80ELb0ELb1ELb1ELb0ELb1ELb0ELb1ELb1EEENS1_21CollectiveEpilogueFwdINS6_IJS8_SA_S9_EEENS6_IJNS7_ILi1EEESI_SI_EEESC_SE_Li128ELb0ELb1ELb1ELb0EEENS1_19SingleTileSchedulerILb0ELb1ELb1ELi128EEEEEEEEEvNT_6ParamsE --------------------------
	.section	.nv.constant0._ZN7cutlass13device_kernelIN5flash19enable_sm80_to_sm89INS1_16FlashAttnFwdSm80INS1_25CollectiveMainloopFwdSm80ILi4ELi1ELb0EN4cute5tupleIJNS5_1CILi128EEENS7_ILi96EEENS7_ILi64EEEEEELi64ENS_6half_tEfNS_4arch4Sm80ELb0ELb1ELb1ELb0ELb1ELb0ELb1ELb1EEENS1_21CollectiveEpilogueFwdINS6_IJS8_SA_S9_EEENS6_IJNS7_ILi1EEESI_SI_EEESC_SE_Li128ELb0ELb1ELb1ELb0EEENS1_19SingleTileSchedulerILb0ELb1ELb1ELi128EEEEEEEEEvNT_6ParamsE,"a",@progbits
	.sectionflags	@""
	.align	4
.nv.constant0._ZN7cutlass13device_kernelIN5flash19enable_sm80_to_sm89INS1_16FlashAttnFwdSm80INS1_25CollectiveMainloopFwdSm80ILi4ELi1ELb0EN4cute5tupleIJNS5_1CILi128EEENS7_ILi96EEENS7_ILi64EEEEEELi64ENS_6half_tEfNS_4arch4Sm80ELb0ELb1ELb1ELb0ELb1ELb0ELb1ELb1EEENS1_21CollectiveEpilogueFwdINS6_IJS8_SA_S9_EEENS6_IJNS7_ILi1EEESI_SI_EEESC_SE_Li128ELb0ELb1ELb1ELb0EEENS1_19SingleTileSchedulerILb0ELb1ELb1ELi128EEEEEEEEEvNT_6ParamsE:
	.zero		1944


//--------------------- .nv.constant0._ZN7cutlass13device_kernelIN5flash19enable_sm80_to_sm89INS1_16FlashAttnFwdSm80INS1_25CollectiveMainloopFwdSm80ILi4ELi1ELb0EN4cute5tupleIJNS5_1CILi128EEENS7_ILi80EEENS7_ILi64EEEEEELi64ENS_6half_tEfNS_4arch4Sm80ELb0ELb1ELb1ELb1ELb1ELb0ELb1ELb1EEENS1_21CollectiveEpilogueFwdINS6_IJS8_SA_S9_EEENS6_IJNS7_ILi1EEESI_SI_EEESC_SE_Li128ELb1ELb1ELb1ELb0EEENS1_36VarlenDynamicPersistentTileSchedulerILi128ELi80ELi128ELi128ELb1ELb1ELb0ELb1ELb0ELb1EEEEEEEEEvNT_6ParamsE --------------------------
	.section	.nv.constant0._ZN7cutlass13device_kernelIN5flash19enable_sm80_to_sm89INS1_16FlashAttnFwdSm80INS1_25CollectiveMainloopFwdSm80ILi4ELi1ELb0EN4cute5tupleIJNS5_1CILi128EEENS7_ILi80EEENS7_ILi64EEEEEELi64ENS_6half_tEfNS_4arch4Sm80ELb0ELb1ELb1ELb1ELb1ELb0ELb1ELb1EEENS1_21CollectiveEpilogueFwdINS6_IJS8_SA_S9_EEENS6_IJNS7_ILi1EEESI_SI_EEESC_SE_Li128ELb1ELb1ELb1ELb0EEENS1_36VarlenDynamicPersistentTileSchedulerILi128ELi80ELi128ELi128ELb1ELb1ELb0ELb1ELb0ELb1EEEEEEEEEvNT_6ParamsE,"a",@progbits
	.sectionflags	@""
	.align	4
.nv.constant0._ZN7cutlass13device_kernelIN5flash19enable_sm80_to_sm89INS1_16FlashAttnFwdSm80INS1_25CollectiveMainloopFwdSm80ILi4ELi1ELb0EN4cute5tupleIJNS5_1CILi128EEENS7_ILi80EEENS7_ILi64EEEEEELi64ENS_6half_tEfNS_4arch4Sm80ELb0ELb1ELb1ELb1ELb1ELb0ELb1ELb1EEENS1_21CollectiveEpilogueFwdINS6_IJS8_SA_S9_EEENS6_IJNS7_ILi1EEESI_SI_EEESC_SE_Li128ELb1ELb1ELb1ELb0EEENS1_36VarlenDynamicPersistentTileSchedulerILi128ELi80ELi128ELi128ELb1ELb1ELb0ELb1ELb0ELb1EEEEEEEEEvNT_6ParamsE:
	.zero		1976


//--------------------- .nv.constant0._ZN7cutlass13device_kernelIN5flash19enable_sm80_to_sm89INS1_16FlashAttnFwdSm80INS1_25CollectiveMainloopFwdSm80ILi4ELi1ELb0EN4cute5tupleIJNS5_1CILi128EEENS7_ILi80EEENS7_ILi64EEEEEELi64ENS_6half_tEfNS_4arch4Sm80ELb0ELb1ELb1ELb1ELb1ELb1ELb1ELb1EEENS1_21CollectiveEpilogueFwdINS6_IJS8_SA_S9_EEENS6_IJNS7_ILi1EEESI_SI_EEESC_SE_Li128ELb1ELb1ELb1ELb0EEENS1_36VarlenDynamicPersistentTileSchedulerILi128ELi80ELi128ELi128ELb1ELb1ELb0ELb1ELb0ELb1EEEEEEEEEvNT_6ParamsE --------------------------
	.section	.nv.constant0._ZN7cutlass13device_kernelIN5flash19enable_sm80_to_sm89INS1_16FlashAttnFwdSm80INS1_25CollectiveMainloopFwdSm80ILi4ELi1ELb0EN4cute5tupleIJNS5_1CILi128EEENS7_ILi80EEENS7_ILi64EEEEEELi64ENS_6half_tEfNS_4arch4Sm80ELb0ELb1ELb1ELb1ELb1ELb1ELb1ELb1EEENS1_21CollectiveEpilogueFwdINS6_IJS8_SA_S9_EEENS6_IJNS7_ILi1EEESI_SI_EEESC_SE_Li128ELb1ELb1ELb1ELb0EEENS1_36VarlenDynamicPersistentTileSchedulerILi128ELi80ELi128ELi128ELb1ELb1ELb0ELb1ELb0ELb1EEEEEEEEEvNT_6ParamsE,"a",@progbits
	.sectionflags	@""
	.align	4
.nv.constant0._ZN7cutlass13device_kernelIN5flash19enable_sm80_to_sm89INS1_16FlashAttnFwdSm80INS1_25CollectiveMainloopFwdSm80ILi4ELi1ELb0EN4cute5tupleIJNS5_1CILi128EEENS7_ILi80EEENS7_ILi64EEEEEELi64ENS_6half_tEfNS_4arch4Sm80ELb0ELb1ELb1ELb1ELb1ELb1ELb1ELb1EEENS1_21CollectiveEpilogueFwdINS6_IJS8_SA_S9_EEENS6_IJNS7_ILi1EEESI_SI_EEESC_SE_Li128ELb1ELb1ELb1ELb0EEENS1_36VarlenDynamicPersistentTileSchedulerILi128ELi80ELi128ELi128ELb1ELb1ELb0ELb1ELb0ELb1EEEEEEEEEvNT_6ParamsE:
	.zero		1976


//--------------------- .nv.constant0._ZN7cutlass13device_kernelIN5flash19enable_sm80_to_sm89INS1_16FlashAttnFwdSm80INS1_25CollectiveMainloopFwdSm80ILi4ELi1ELb0EN4cute5tupleIJNS5_1CILi128EEENS7_ILi112EEENS7_ILi64EEEEEELi64ENS_6half_tEfNS_4arch4Sm80ELb1ELb0ELb1ELb0ELb1ELb0ELb1ELb1EEENS1_21CollectiveEpilogueFwdINS6_IJS8_SA_S9_EEENS6_IJNS7_ILi1EEESI_SI_EEESC_SE_Li128ELb0ELb1ELb1ELb0EEENS1_30DynamicPersistentTileSchedulerILi128ELi128ELb1ELb1ELb0EEEEEEEEEvNT_6ParamsE --------------------------
	.section	.nv.constant0._ZN7cutlass13device_kernelIN5flash19enable_sm80_to_sm89INS1_16FlashAttnFwdSm80INS1_25CollectiveMainloopFwdSm80ILi4ELi1ELb0EN4cute5tupleIJNS5_1CILi128EEENS7_ILi112EEENS7_ILi64EEEEEELi64ENS_6half_tEfNS_4arch4Sm80ELb1ELb0ELb1ELb0ELb1ELb0ELb1ELb1EEENS1_21CollectiveEpilogueFwdINS6_IJS8_SA_S9_EEENS6_IJNS7_ILi1EEESI_SI_EEESC_SE_Li128ELb0ELb1ELb1ELb0EEENS1_30DynamicPersistentTileSchedulerILi128ELi128ELb1ELb1ELb0EEEEEEEEEvNT_6ParamsE,"a",@progbits
	.sectionflags	@""
	.align	4
.nv.constant0._ZN7cutlass13device_kernelIN5flash19enable_sm80_to_sm89INS1_16FlashAttnFwdSm80INS1_25CollectiveMainloopFwdSm80ILi4ELi1ELb0EN4cute5tupleIJNS5_1CILi128EEENS7_ILi112EEENS7_ILi64EEEEEELi64ENS_6half_tEfNS_4arch4Sm80ELb1ELb0ELb1ELb0ELb1ELb0ELb1ELb1EEENS1_21CollectiveEpilogueFwdINS6_IJS8_SA_S9_EEENS6_IJNS7_ILi1EEESI_SI_EEESC_SE_Li128ELb0ELb1ELb1ELb0EEENS1_30DynamicPersistentTileSchedulerILi128ELi128ELb1ELb1ELb0EEEEEEEEEvNT_6ParamsE:
	.zero		1960


//--------------------- .nv.constant0._ZN7cutlass13device_kernelIN5flash19enable_sm80_to_sm89INS1_16FlashAttnFwdSm80INS1_25CollectiveMainloopFwdSm80ILi4ELi1ELb0EN4cute5tupleIJNS5_1CILi128EEENS7_ILi80EEENS7_ILi64EEEEEELi64ENS_6half_tEfNS_4arch4Sm80ELb1ELb0ELb1ELb1ELb1ELb0ELb1ELb1EEENS1_21CollectiveEpilogueFwdINS6_IJS8_SA_S9_EEENS6_IJNS7_ILi1EEESI_SI_EEESC_SE_Li128ELb1ELb1ELb1ELb0EEENS1_36VarlenDynamicPersistentTileSchedulerILi128ELi80ELi128ELi128ELb1ELb1ELb0ELb1ELb1ELb1EEEEEEEEEvNT_6ParamsE --------------------------
	.section	.nv.constant0._ZN7cutlass13device_kernelIN5flash19enable_sm80_to_sm89INS1_16FlashAttnFwdSm80INS1_25CollectiveMainloopFwdSm80ILi4ELi1ELb0EN4cute5tupleIJNS5_1CILi128EEENS7_ILi80EEENS7_ILi64EEEEEELi64ENS_6half_tEfNS_4arch4Sm80ELb1ELb0ELb1ELb1ELb1ELb0ELb1ELb1EEENS1_21CollectiveEpilogueFwdINS6_IJS8_SA_S9_EEENS6_IJNS7_ILi1EEESI_SI_EEESC_SE_Li128ELb1ELb1ELb1ELb0EEENS1_36VarlenDynamicPersistentTileSchedulerILi128ELi80ELi128ELi128ELb1ELb1ELb0ELb1ELb1ELb1EEEEEEEEEvNT_6ParamsE,"a",@progbits
	.sectionflags	@""
	.align	4
.nv.constant0._ZN7cutlass13device_kernelIN5flash19enable_sm80_to_sm89INS1_16FlashAttnFwdSm80INS1_25CollectiveMainloopFwdSm80ILi4ELi1ELb0EN4cute5tupleIJNS5_1CILi128EEENS7_ILi80EEENS7_ILi64EEEEEELi64ENS_6half_tEfNS_4arch4Sm80ELb1ELb0ELb1ELb1ELb1ELb0ELb1ELb1EEENS1_21CollectiveEpilogueFwdINS6_IJS8_SA_S9_EEENS6_IJNS7_ILi1EEESI_SI_EEESC_SE_Li128ELb1ELb1ELb1ELb0EEENS1_36VarlenDynamicPersistentTileSchedulerILi128ELi80ELi128ELi128ELb1ELb1ELb0ELb1ELb1ELb1EEEEEEEEEvNT_6ParamsE:
	.zero		1976


//--------------------- .nv.constant0._ZN7cutlass13device_kernelIN5flash19enable_sm80_to_sm89INS1_16FlashAttnFwdSm80INS1_25CollectiveMainloopFwdSm80ILi4ELi1ELb0EN4cute5tupleIJNS5_1CILi128EEENS7_ILi80EEENS7_ILi64EEEEEELi64ENS_6half_tEfNS_4arch4Sm80ELb1ELb0ELb1ELb1ELb1ELb1ELb1ELb1EEENS1_21CollectiveEpilogueFwdINS6_IJS8_SA_S9_EEENS6_IJNS7_ILi1EEESI_SI_EEESC_SE_Li128ELb1ELb1ELb1ELb0EEENS1_36VarlenDynamicPersistentTileSchedulerILi128ELi80ELi128ELi128ELb1ELb1ELb0ELb1ELb1ELb1EEEEEEEEEvNT_6ParamsE --------------------------
	.section	.nv.constant0._ZN7cutlass13device_kernelIN5flash19enable_sm80_to_sm89INS1_16FlashAttnFwdSm80INS1_25CollectiveMainloopFwdSm80ILi4ELi1ELb0EN4cute5tupleIJNS5_1CILi128EEENS7_ILi80EEENS7_ILi64EEEEEELi64ENS_6half_tEfNS_4arch4Sm80ELb1ELb0ELb1ELb1ELb1ELb1ELb1ELb1EEENS1_21CollectiveEpilogueFwdINS6_IJS8_SA_S9_EEENS6_IJNS7_ILi1EEESI_SI_EEESC_SE_Li128ELb1ELb1ELb1ELb0EEENS1_36VarlenDynamicPersistentTileSchedulerILi128ELi80ELi128ELi128ELb1ELb1ELb0ELb1ELb1ELb1EEEEEEEEEvNT_6ParamsE,"a",@progbits
	.sectionflags	@""
	.align	4
.nv.constant0._ZN7cutlass13device_kernelIN5flash19enable_sm80_to_sm89INS1_16FlashAttnFwdSm80INS1_25CollectiveMainloopFwdSm80ILi4ELi1ELb0EN4cute5tupleIJNS5_1CILi128EEENS7_ILi80EEENS7_ILi64EEEEEELi64ENS_6half_tEfNS_4arch4Sm80ELb1ELb0ELb1ELb1ELb1ELb1ELb1ELb1EEENS1_21CollectiveEpilogueFwdINS6_IJS8_SA_S9_EEENS6_IJNS7_ILi1EEESI_SI_EEESC_SE_Li128ELb1ELb1ELb1ELb0EEENS1_36VarlenDynamicPersistentTileSchedulerILi128ELi80ELi128ELi128ELb1ELb1ELb0ELb1ELb1ELb1EEEEEEEEEvNT_6ParamsE:
	.zero		1976


//--------------------- .nv.constant0._ZN7cutlass13device_kernelIN5flash19enable_sm80_to_sm89INS1_16FlashAttnFwdSm80INS1_25CollectiveMainloopFwdSm80ILi4ELi1ELb0EN4cute5tupleIJNS5_1CILi128EEENS7_ILi112EEENS7_ILi64EEEEEELi64ENS_6half_tEfNS_4arch4Sm80ELb0ELb0ELb0ELb0ELb1ELb0ELb1ELb1EEENS1_21CollectiveEpilogueFwdINS6_IJS8_SA_S9_EEENS6_IJNS7_ILi1EEESI_SI_EEESC_SE_Li128ELb0ELb1ELb1ELb0EEENS1_19SingleTileSchedulerILb0ELb1ELb1ELi128EEEEEEEEEvNT_6ParamsE --------------------------
	.section	.nv.constant0._ZN7cutlass13device_kernelIN5flash19enable_sm80_to_sm89INS1_16FlashAttnFwdSm80INS1_25CollectiveMainloopFwdSm80ILi4ELi1ELb0EN4cute5tupleIJNS5_1CILi128EEENS7_ILi112EEENS7_ILi64EEEEEELi64ENS_6half_tEfNS_4arch4Sm80ELb0ELb0ELb0ELb0ELb1ELb0ELb1ELb1EEENS1_21CollectiveEpilogueFwdINS6_IJS8_SA_S9_EEENS6_IJNS7_ILi1EEESI_SI_EEESC_SE_Li128ELb0ELb1ELb1ELb0EEENS1_19SingleTileSchedulerILb0ELb1ELb1ELi128EEEEEEEEEvNT_6ParamsE,"a",@progbits
	.sectionflags	@""
	.align	4
.nv.constant0._ZN7cutlass13device_kernelIN5flash19enable_sm80_to_sm89INS1_16FlashAttnFwdSm80INS1_25CollectiveMainloopFwdSm80ILi4ELi1ELb0EN4cute5tupleIJNS5_1CILi128EEENS7_ILi112EEENS7_ILi64EEEEEELi64ENS_6half_tEfNS_4arch4Sm80ELb0ELb0ELb0ELb0ELb1ELb0ELb1ELb1EEENS1_21CollectiveEpilogueFwdINS6_IJS8_SA_S9_EEENS6_IJNS7_ILi1EEESI_SI_EEESC_SE_Li128ELb0ELb1ELb1ELb0EEENS1_19SingleTileSchedulerILb0ELb1ELb1ELi128EEEEEEEEEvNT_6ParamsE:
	.zero		1944


//--------------------- .nv.constant0._ZN7cutlass13device_kernelIN5flash19enable_sm80_to_sm89INS1_16FlashAttnFwdSm80INS1_25CollectiveMainloopFwdSm80ILi4ELi1ELb0EN4cute5tupleIJNS5_1CILi128EEENS7_ILi80EEENS7_ILi64EEEEEELi64ENS_6half_tEfNS_4arch4Sm80ELb0ELb0ELb0ELb1ELb1ELb0ELb1ELb1EEENS1_21CollectiveEpilogueFwdINS6_IJS8_SA_S9_EEENS6_IJNS7_ILi1EEESI_SI_EEESC_SE_Li128ELb1ELb1ELb1ELb0EEENS1_36VarlenDynamicPersistentTileSchedulerILi128ELi80ELi128ELi128ELb1ELb1ELb0ELb0ELb1ELb1EEEEEEEEEvNT_6ParamsE --------------------------
	.section	.nv.constant0._ZN7cutlass13device_kernelIN5flash19enable_sm80_to_sm89INS1_16FlashAttnFwdSm80INS1_25CollectiveMainloopFwdSm80ILi4ELi1ELb0EN4cute5tupleIJNS5_1CILi128EEENS7_ILi80EEENS7_ILi64EEEEEELi64ENS_6half_tEfNS_4arch4Sm80ELb0ELb0ELb0ELb1ELb1ELb0ELb1ELb1EEENS1_21CollectiveEpilogueFwdINS6_IJS8_SA_S9_EEENS6_IJNS7_ILi1EEESI_SI_EEESC_SE_Li128ELb1ELb1ELb1ELb0EEENS1_36VarlenDynamicPersistentTileSchedulerILi128ELi80ELi128ELi128ELb1ELb1ELb0ELb0ELb1ELb1EEEEEEEEEvNT_6ParamsE,"a",@progbits
	.sectionflags	@""
	.align	4
.nv.constant0._ZN7cutlass13device_kernelIN5flash19enable_sm80_to_sm89INS1_16FlashAttnFwdSm80INS1_25CollectiveMainloopFwdSm80ILi4ELi1ELb0EN4cute5tupleIJNS5_1CILi128EEENS7_ILi80EEENS7_ILi64EEEEEELi64ENS_6half_tEfNS_4arch4Sm80ELb0ELb0ELb0ELb1ELb1ELb0ELb1ELb1EEENS1_21CollectiveEpilogueFwdINS6_IJS8_SA_S9_EEENS6_IJNS7_ILi1EEESI_SI_EEESC_SE_Li128ELb1ELb1ELb1ELb0EEENS1_36VarlenDynamicPersistentTileSchedulerILi128ELi80ELi128ELi128ELb1ELb1ELb0ELb0ELb1ELb1EEEEEEEEEvNT_6ParamsE:
	.zero		1976


//--------------------- .nv.constant0._ZN7cutlass13device_kernelIN5flash19enable_sm80_to_sm89INS1_16FlashAttnFwdSm80INS1_25CollectiveMainloopFwdSm80ILi4ELi1ELb0EN4cute5tupleIJNS5_1CILi128EEENS7_ILi80EEENS7_ILi64EEEEEELi64ENS_6half_tEfNS_4arch4Sm80ELb0ELb0ELb0ELb1ELb1ELb1ELb1ELb1EEENS1_21CollectiveEpilogueFwdINS6_IJS8_SA_S9_EEENS6_IJNS7_ILi1EEESI_SI_EEESC_SE_Li128ELb1ELb1ELb1ELb0EEENS1_36VarlenDynamicPersistentTileSchedulerILi128ELi80ELi128ELi128ELb1ELb1ELb0ELb0ELb1ELb1EEEEEEEEEvNT_6ParamsE --------------------------
	.section	.nv.constant0._ZN7cutlass13device_kernelIN5flash19enable_sm80_to_sm89INS1_16FlashAttnFwdSm80INS1_25CollectiveMainloopFwdSm80ILi4ELi1ELb0EN4cute5tupleIJNS5_1CILi128EEENS7_ILi80EEENS7_ILi64EEEEEELi64ENS_6half_tEfNS_4arch4Sm80ELb0ELb0ELb0ELb1ELb1ELb1ELb1ELb1EEENS1_21CollectiveEpilogueFwdINS6_IJS8_SA_S9_EEENS6_IJNS7_ILi1EEESI_SI_EEESC_SE_Li128ELb1ELb1ELb1ELb0EEENS1_36VarlenDynamicPersistentTileSchedulerILi128ELi80ELi128ELi128ELb1ELb1ELb0ELb0ELb1ELb1EEEEEEEEEvNT_6ParamsE,"a",@progbits
	.sectionflags	@""
	.align	4
.nv.constant0._ZN7cutlass13device_kernelIN5flash19enable_sm80_to_sm89INS1_16FlashAttnFwdSm80INS1_25CollectiveMainloopFwdSm80ILi4ELi1ELb0EN4cute5tupleIJNS5_1CILi128EEENS7_ILi80EEENS7_ILi64EEEEEELi64ENS_6half_tEfNS_4arch4Sm80ELb0ELb0ELb0ELb1ELb1ELb1ELb1ELb1EEENS1_21CollectiveEpilogueFwdINS6_IJS8_SA_S9_EEENS6_IJNS7_ILi1EEESI_SI_EEESC_SE_Li128ELb1ELb1ELb1ELb0EEENS1_36VarlenDynamicPersistentTileSchedulerILi128ELi80ELi128ELi128ELb1ELb1ELb0ELb0ELb1ELb1EEEEEEEEEvNT_6ParamsE:
	.zero		1976


//--------------------- .nv.constant0._ZN7cutlass13device_kernelIN5flash19enable_sm80_to_sm89INS1_16FlashAttnFwdSm80INS1_25CollectiveMainloopFwdSm80ILi4ELi1ELb0EN4cute5tupleIJNS5_1CILi128EEENS7_ILi96EEENS7_ILi64EEEEEELi64ENS_6half_tEfNS_4arch4Sm80ELb0ELb1ELb0ELb0ELb1ELb0ELb1ELb1EEENS1_21CollectiveEpilogueFwdINS6_IJS8_SA_S9_EEENS6_IJNS7_ILi1EEESI_SI_EEESC_SE_Li128ELb0ELb1ELb1ELb0EEENS1_19SingleTileSchedulerILb0ELb1ELb1ELi128EEEEEEEEEvNT_6ParamsE --------------------------
	.section	.nv.constant0._ZN7cutlass13device_kernelIN5flash19enable_sm80_to_sm89INS1_16FlashAttnFwdSm80INS1_25CollectiveMainloopFwdSm80ILi4ELi1ELb0EN4cute5tupleIJNS5_1CILi128EEENS7_ILi96EEENS7_ILi64EEEEEELi64ENS_6half_tEfNS_4arch4Sm80ELb0ELb1ELb0ELb0ELb1ELb0ELb1ELb1EEENS1_21CollectiveEpilogueFwdINS6_IJS8_SA_S9_EEENS6_IJNS7_ILi1EEESI_SI_EEESC_SE_Li128ELb0ELb1ELb1ELb0EEENS1_19SingleTileSchedulerILb0ELb1ELb1ELi128EEEEEEEEEvNT_6ParamsE,"a",@progbits
	.sectionflags	@""
	.align	4
.nv.constant0._ZN7cutlass13device_kernelIN5flash19enable_sm80_to_sm89INS1_16FlashAttnFwdSm80INS1_25CollectiveMainloopFwdSm80ILi4ELi1ELb0EN4cute5tupleIJNS5_1CILi128EEENS7_ILi96EEENS7_ILi64EEEEEELi64ENS_6half_tEfNS_4arch4Sm80ELb0ELb1ELb0ELb0ELb1ELb0ELb1ELb1EEENS1_21CollectiveEpilogueFwdINS6_IJS8_SA_S9_EEENS6_IJNS7_ILi1EEESI_SI_EEESC_SE_Li128ELb0ELb1ELb1ELb0EEENS1_19SingleTileSchedulerILb0ELb1ELb1ELi128EEEEEEEEEvNT_6ParamsE:
	.zero		1944


//--------------------- .nv.constant0._ZN7cutlass13device_kernelIN5flash19enable_sm80_to_sm89INS1_16FlashAttnFwdSm80INS1_25CollectiveMainloopFwdSm80ILi4ELi1ELb0EN4cute5tupleIJNS5_1CILi128EEENS7_ILi80EEENS7_ILi64EEEEEELi64ENS_6half_tEfNS_4arch4Sm80ELb0ELb1ELb0ELb1ELb1ELb0ELb1ELb1EEENS1_21CollectiveEpilogueFwdINS6_IJS8_SA_S9_EEENS6_IJNS7_ILi1EEESI_SI_EEESC_SE_Li128ELb1ELb1ELb1ELb0EEENS1_36VarlenDynamicPersistentTileSchedulerILi128ELi80ELi128ELi128ELb1ELb1ELb0ELb1ELb0ELb1EEEEEEEEEvNT_6ParamsE --------------------------
	.section	.nv.constant0._ZN7cutlass13device_kernelIN5flash19enable_sm80_to_sm89INS1_16FlashAttnFwdSm80INS1_25CollectiveMainloopFwdSm80ILi4ELi1ELb0EN4cute5tupleIJNS5_1CILi128EEENS7_ILi80EEENS7_ILi64EEEEEELi64ENS_6half_tEfNS_4arch4Sm80ELb0ELb1ELb0ELb1ELb1ELb0ELb1ELb1EEENS1_21CollectiveEpilogueFwdINS6_IJS8_SA_S9_EEENS6_IJNS7_ILi1EEESI_SI_EEESC_SE_Li128ELb1ELb1ELb1ELb0EEENS1_36VarlenDynamicPersistentTileSchedulerILi128ELi80ELi128ELi128ELb1ELb1ELb0ELb1ELb0ELb1EEEEEEEEEvNT_6ParamsE,"a",@progbits
	.sectionflags	@""
	.align	4
.nv.constant0._ZN7cutlass13device_kernelIN5flash19enable_sm80_to_sm89INS1_16FlashAttnFwdSm80INS1_25CollectiveMainloopFwdSm80ILi4ELi1ELb0EN4cute5tupleIJNS5_1CILi128EEENS7_ILi80EEENS7_ILi64EEEEEELi64ENS_6half_tEfNS_4arch4Sm80ELb0ELb1ELb0ELb1ELb1ELb0ELb1ELb1EEENS1_21CollectiveEpilogueFwdINS6_IJS8_SA_S9_EEENS6_IJNS7_ILi1EEESI_SI_EEESC_SE_Li128ELb1ELb1ELb1ELb0EEENS1_36VarlenDynamicPersistentTileSchedulerILi128ELi80ELi128ELi128ELb1ELb1ELb0ELb1ELb0ELb1EEEEEEEEEvNT_6ParamsE:
	.zero		1976


//--------------------- .nv.constant0._ZN7cutlass13device_kernelIN5flash19enable_sm80_to_sm89INS1_16FlashAttnFwdSm80INS1_25CollectiveMainloopFwdSm80ILi4ELi1ELb0EN4cute5tupleIJNS5_1CILi128EEENS7_ILi80EEENS7_ILi64EEEEEELi64ENS_6half_tEfNS_4arch4Sm80ELb0ELb1ELb0ELb1ELb1ELb1ELb1ELb1EEENS1_21CollectiveEpilogueFwdINS6_IJS8_SA_S9_EEENS6_IJNS7_ILi1EEESI_SI_EEESC_SE_Li128ELb1ELb1ELb1ELb0EEENS1_36VarlenDynamicPersistentTileSchedulerILi128ELi80ELi128ELi128ELb1ELb1ELb0ELb1ELb0ELb1EEEEEEEEEvNT_6ParamsE --------------------------
	.section	.nv.constant0._ZN7cutlass13device_kernelIN5flash19enable_sm80_to_sm89INS1_16FlashAttnFwdSm80INS1_25CollectiveMainloopFwdSm80ILi4ELi1ELb0EN4cute5tupleIJNS5_1CILi128EEENS7_ILi80EEENS7_ILi64EEEEEELi64ENS_6half_tEfNS_4arch4Sm80ELb0ELb1ELb0ELb1ELb1ELb1ELb1ELb1EEENS1_21CollectiveEpilogueFwdINS6_IJS8_SA_S9_EEENS6_IJNS7_ILi1EEESI_SI_EEESC_SE_Li128ELb1ELb1ELb1ELb0EEENS1_36VarlenDynamicPersistentTileSchedulerILi128ELi80ELi128ELi128ELb1ELb1ELb0ELb1ELb0ELb1EEEEEEEEEvNT_6ParamsE,"a",@progbits
	.sectionflags	@""
	.align	4
.nv.constant0._ZN7cutlass13device_kernelIN5flash19enable_sm80_to_sm89INS1_16FlashAttnFwdSm80INS1_25CollectiveMainloopFwdSm80ILi4ELi1ELb0EN4cute5tupleIJNS5_1CILi128EEENS7_ILi80EEENS7_ILi64EEEEEELi64ENS_6half_tEfNS_4arch4Sm80ELb0ELb1ELb0ELb1ELb1ELb1ELb1ELb1EEENS1_21CollectiveEpilogueFwdINS6_IJS8_SA_S9_EEENS6_IJNS7_ILi1EEESI_SI_EEESC_SE_Li128ELb1ELb1ELb1ELb0EEENS1_36VarlenDynamicPersistentTileSchedulerILi128ELi80ELi128ELi128ELb1ELb1ELb0ELb1ELb0ELb1EEEEEEEEEvNT_6ParamsE:
	.zero		1976


//--------------------- .nv.constant0._ZN7cutlass13device_kernelIN5flash19enable_sm80_to_sm89INS1_16FlashAttnFwdSm80INS1_25CollectiveMainloopFwdSm80ILi4ELi1ELb0EN4cute5tupleIJNS5_1CILi128EEENS7_ILi112EEENS7_ILi64EEEEEELi64ENS_6half_tEfNS_4arch4Sm80ELb1ELb0ELb0ELb0ELb1ELb0ELb1ELb1EEENS1_21CollectiveEpilogueFwdINS6_IJS8_SA_S9_EEENS6_IJNS7_ILi1EEESI_SI_EEESC_SE_Li128ELb0ELb1ELb1ELb0EEENS1_30DynamicPersistentTileSchedulerILi128ELi128ELb1ELb1ELb0EEEEEEEEEvNT_6ParamsE --------------------------
	.section	.nv.constant0._ZN7cutlass13device_kernelIN5flash19enable_sm80_to_sm89INS1_16FlashAttnFwdSm80INS1_25CollectiveMainloopFwdSm80ILi4ELi1ELb0EN4cute5tupleIJNS5_1CILi128EEENS7_ILi112EEENS7_ILi64EEEEEELi64ENS_6half_tEfNS_4arch4Sm80ELb1ELb0ELb0ELb0ELb1ELb0ELb1ELb1EEENS1_21CollectiveEpilogueFwdINS6_IJS8_SA_S9_EEENS6_IJNS7_ILi1EEESI_SI_EEESC_SE_Li128ELb0ELb1ELb1ELb0EEENS1_30DynamicPersistentTileSchedulerILi128ELi128ELb1ELb1ELb0EEEEEEEEEvNT_6ParamsE,"a",@progbits
	.sectionflags	@""
	.align	4
.nv.constant0._ZN7cutlass13device_kernelIN5flash19enable_sm80_to_sm89INS1_16FlashAttnFwdSm80INS1_25CollectiveMainloopFwdSm80ILi4ELi1ELb0EN4cute5tupleIJNS5_1CILi128EEENS7_ILi112EEENS7_ILi64EEEEEELi64ENS_6half_tEfNS_4arch4Sm80ELb1ELb0ELb0ELb0ELb1ELb0ELb1ELb1EEENS1_21CollectiveEpilogueFwdINS6_IJS8_SA_S9_EEENS6_IJNS7_ILi1EEESI_SI_EEESC_SE_Li128ELb0ELb1ELb1ELb0EEENS1_30DynamicPersistentTileSchedulerILi128ELi128ELb1ELb1ELb0EEEEEEEEEvNT_6ParamsE:
	.zero		1960


//--------------------- .nv.constant0._ZN7cutlass13device_kernelIN5flash19enable_sm80_to_sm89INS1_16FlashAttnFwdSm80INS1_25CollectiveMainloopFwdSm80ILi4ELi1ELb0EN4cute5tupleIJNS5_1CILi128EEENS7_ILi80EEENS7_ILi64EEEEEELi64ENS_6half_tEfNS_4arch4Sm80ELb1ELb0ELb0ELb1ELb1ELb0ELb1ELb1EEENS1_21CollectiveEpilogueFwdINS6_IJS8_SA_S9_EEENS6_IJNS7_ILi1EEESI_SI_EEESC_SE_Li128ELb1ELb1ELb1ELb0EEENS1_36VarlenDynamicPersistentTileSchedulerILi128ELi80ELi128ELi128ELb1ELb1ELb0ELb1ELb1ELb1EEEEEEEEEvNT_6ParamsE --------------------------
	.section	.nv.constant0._ZN7cutlass13device_kernelIN5flash19enable_sm80_to_sm89INS1_16FlashAttnFwdSm80INS1_25CollectiveMainloopFwdSm80ILi4ELi1ELb0EN4cute5tupleIJNS5_1CILi128EEENS7_ILi80EEENS7_ILi64EEEEEELi64ENS_6half_tEfNS_4arch4Sm80ELb1ELb0ELb0ELb1ELb1ELb0ELb1ELb1EEENS1_21CollectiveEpilogueFwdINS6_IJS8_SA_S9_EEENS6_IJNS7_ILi1EEESI_SI_EEESC_SE_Li128ELb1ELb1ELb1ELb0EEENS1_36VarlenDynamicPersistentTileSchedulerILi128ELi80ELi128ELi128ELb1ELb1ELb0ELb1ELb1ELb1EEEEEEEEEvNT_6ParamsE,"a",@progbits
	.sectionflags	@""
	.align	4
.nv.constant0._ZN7cutlass13device_kernelIN5flash19enable_sm80_to_sm89INS1_16FlashAttnFwdSm80INS1_25CollectiveMainloopFwdSm80ILi4ELi1ELb0EN4cute5tupleIJNS5_1CILi128EEENS7_ILi80EEENS7_ILi64EEEEEELi64ENS_6half_tEfNS_4arch4Sm80ELb1ELb0ELb0ELb1ELb1ELb0ELb1ELb1EEENS1_21CollectiveEpilogueFwdINS6_IJS8_SA_S9_EEENS6_IJNS7_ILi1EEESI_SI_EEESC_SE_Li128ELb1ELb1ELb1ELb0EEENS1_36VarlenDynamicPersistentTileSchedulerILi128ELi80ELi128ELi128ELb1ELb1ELb0ELb1ELb1ELb1EEEEEEEEEvNT_6ParamsE:
	.zero		1976


//--------------------- .nv.constant0._ZN7cutlass13device_kernelIN5flash19enable_sm80_to_sm89INS1_16FlashAttnFwdSm80INS1_25CollectiveMainloopFwdSm80ILi4ELi1ELb0EN4cute5tupleIJNS5_1CILi128EEENS7_ILi80EEENS7_ILi64EEEEEELi64ENS_6half_tEfNS_4arch4Sm80ELb1ELb0ELb0ELb1ELb1ELb1ELb1ELb1EEENS1_21CollectiveEpilogueFwdINS6_IJS8_SA_S9_EEENS6_IJNS7_ILi1EEESI_SI_EEESC_SE_Li128ELb1ELb1ELb1ELb0EEENS1_36VarlenDynamicPersistentTileSchedulerILi128ELi80ELi128ELi128ELb1ELb1ELb0ELb1ELb1ELb1EEEEEEEEEvNT_6ParamsE --------------------------
	.section	.nv.constant0._ZN7cutlass13device_kernelIN5flash19enable_sm80_to_sm89INS1_16FlashAttnFwdSm80INS1_25CollectiveMainloopFwdSm80ILi4ELi1ELb0EN4cute5tupleIJNS5_1CILi128EEENS7_ILi80EEENS7_ILi64EEEEEELi64ENS_6half_tEfNS_4arch4Sm80ELb1ELb0ELb0ELb1ELb1ELb1ELb1ELb1EEENS1_21CollectiveEpilogueFwdINS6_IJS8_SA_S9_EEENS6_IJNS7_ILi1EEESI_SI_EEESC_SE_Li128ELb1ELb1ELb1ELb0EEENS1_36VarlenDynamicPersistentTileSchedulerILi128ELi80ELi128ELi128ELb1ELb1ELb0ELb1ELb1ELb1EEEEEEEEEvNT_6ParamsE,"a",@progbits
	.sectionflags	@""
	.align	4
.nv.constant0._ZN7cutlass13device_kernelIN5flash19enable_sm80_to_sm89INS1_16FlashAttnFwdSm80INS1_25CollectiveMainloopFwdSm80ILi4ELi1ELb0EN4cute5tupleIJNS5_1CILi128EEENS7_ILi80EEENS7_ILi64EEEEEELi64ENS_6half_tEfNS_4arch4Sm80ELb1ELb0ELb0ELb1ELb1ELb1ELb1ELb1EEENS1_21CollectiveEpilogueFwdINS6_IJS8_SA_S9_EEENS6_IJNS7_ILi1EEESI_SI_EEESC_SE_Li128ELb1ELb1ELb1ELb0EEENS1_36VarlenDynamicPersistentTileSchedulerILi128ELi80ELi128ELi128ELb1ELb1ELb0ELb1ELb1ELb1EEEEEEEEEvNT_6ParamsE:
	.zero		1976


//--------------------- SYMBOLS --------------------------

	.type		.nv.reservedSmem.offset0,@object
	.size		.nv.reservedSmem.offset0,0x4
